	.headerflags	@"EF_CUDA_TEXMODE_UNIFIED EF_CUDA_64BIT_ADDRESS EF_CUDA_SM86 EF_CUDA_VIRTUAL_SM(EF_CUDA_SM86)"
	.elftype	@"ET_EXEC"


//--------------------- .nv.info                  --------------------------
	.section	.nv.info,"",@"SHT_CUDA_INFO"
	.align	4


	//----- nvinfo : EIATTR_REGCOUNT
	.align		4
        /*0000*/ 	.byte	0x04, 0x2f
        /*0002*/ 	.short	(.L_1 - .L_0)
	.align		4
.L_0:
        /*0004*/ 	.word	index@(triton_mm)
        /*0008*/ 	.word	0x00000060


	//----- nvinfo : EIATTR_MAX_STACK_SIZE
	.align		4
.L_1:
        /*000c*/ 	.byte	0x04, 0x23
        /*000e*/ 	.short	(.L_3 - .L_2)
	.align		4
.L_2:
        /*0010*/ 	.word	index@(triton_mm)
        /*0014*/ 	.word	0x00000000


	//----- nvinfo : EIATTR_MIN_STACK_SIZE
	.align		4
.L_3:
        /*0018*/ 	.byte	0x04, 0x12
        /*001a*/ 	.short	(.L_5 - .L_4)
	.align		4
.L_4:
        /*001c*/ 	.word	index@(triton_mm)
        /*0020*/ 	.word	0x00000008


	//----- nvinfo : EIATTR_FRAME_SIZE
	.align		4
.L_5:
        /*0024*/ 	.byte	0x04, 0x11
        /*0026*/ 	.short	(.L_7 - .L_6)
	.align		4
.L_6:
        /*0028*/ 	.word	index@(triton_mm)
        /*002c*/ 	.word	0x00000008
.L_7:


//--------------------- .nv.info.triton_mm        --------------------------
	.section	.nv.info.triton_mm,"",@"SHT_CUDA_INFO"
	.align	4


	//----- nvinfo : EIATTR_CUDA_API_VERSION
	.align		4
        /*0000*/ 	.byte	0x04, 0x37
        /*0002*/ 	.short	(.L_9 - .L_8)
.L_8:
        /*0004*/ 	.word	0x0000007b


	//----- nvinfo : EIATTR_SW2861232_WAR
	.align		4
.L_9:
        /*0008*/ 	.byte	0x01, 0x35
	.zero		2


	//----- nvinfo : EIATTR_PARAM_CBANK
	.align		4
        /*000c*/ 	.byte	0x04, 0x0a
        /*000e*/ 	.short	(.L_11 - .L_10)
	.align		4
.L_10:
        /*0010*/ 	.word	index@(.nv.constant0.triton_mm)
        /*0014*/ 	.short	0x0160
        /*0016*/ 	.short	0x001c


	//----- nvinfo : EIATTR_CBANK_PARAM_SIZE
	.align		4
.L_11:
        /*0018*/ 	.byte	0x03, 0x19
        /*001a*/ 	.short	0x001c


	//----- nvinfo : EIATTR_KPARAM_INFO
	.align		4
        /*001c*/ 	.byte	0x04, 0x17
        /*001e*/ 	.short	(.L_13 - .L_12)
.L_12:
        /*0020*/ 	.word	0x00000000
        /*0024*/ 	.short	0x0003
        /*0026*/ 	.short	0x0018
        /*0028*/ 	.byte	0x00, 0xf0, 0x11, 0x00


	//----- nvinfo : EIATTR_KPARAM_INFO
	.align		4
.L_13:
        /*002c*/ 	.byte	0x04, 0x17
        /*002e*/ 	.short	(.L_15 - .L_14)
.L_14:
        /*0030*/ 	.word	0x00000000
        /*0034*/ 	.short	0x0002
        /*0036*/ 	.short	0x0010
        /*0038*/ 	.byte	0x00, 0xf0, 0x21, 0x00


	//----- nvinfo : EIATTR_KPARAM_INFO
	.align		4
.L_15:
        /*003c*/ 	.byte	0x04, 0x17
        /*003e*/ 	.short	(.L_17 - .L_16)
.L_16:
        /*0040*/ 	.word	0x00000000
        /*0044*/ 	.short	0x0001
        /*0046*/ 	.short	0x0008
        /*0048*/ 	.byte	0x00, 0xf0, 0x21, 0x00


	//----- nvinfo : EIATTR_KPARAM_INFO
	.align		4
.L_17:
        /*004c*/ 	.byte	0x04, 0x17
        /*004e*/ 	.short	(.L_19 - .L_18)
.L_18:
        /*0050*/ 	.word	0x00000000
        /*0054*/ 	.short	0x0000
        /*0056*/ 	.short	0x0000
        /*0058*/ 	.byte	0x00, 0xf0, 0x21, 0x00


	//----- nvinfo : EIATTR_MAXREG_COUNT
	.align		4
.L_19:
        /*005c*/ 	.byte	0x03, 0x1b
        /*005e*/ 	.short	0x00ff


	//----- nvinfo : EIATTR_EXIT_INSTR_OFFSETS
	.align		4
        /*0060*/ 	.byte	0x04, 0x1c
        /*0062*/ 	.short	(.L_21 - .L_20)


	//   ....[0]....
.L_20:
        /*0064*/ 	.word	0x00000040


	//   ....[1]....
        /*0068*/ 	.word	0x00006680


	//   ....[2]....
        /*006c*/ 	.word	0x000066d0


	//----- nvinfo : EIATTR_MAX_THREADS
	.align		4
.L_21:
        /*0070*/ 	.byte	0x04, 0x05
        /*0072*/ 	.short	(.L_23 - .L_22)
.L_22:
        /*0074*/ 	.word	0x00000080
        /*0078*/ 	.word	0x00000001
        /*007c*/ 	.word	0x00000001
.L_23:


//--------------------- .nv.rel.action            --------------------------
	.section	.nv.rel.action,"",@"SHT_CUDA_RELOCINFO"
	.align	8
	.sectionentsize	8
        /*0000*/ 	.byte	0x73, 0x00, 0x00, 0x00, 0x00, 0x00, 0x00, 0x00, 0x00, 0x00, 0x00, 0x11, 0x25, 0x00, 0x05, 0x36


//--------------------- .nv.constant0.triton_mm   --------------------------
	.section	.nv.constant0.triton_mm,"a",@progbits
	.align	4
.nv.constant0.triton_mm:
	.zero		380


//--------------------- .text.triton_mm           --------------------------
	.section	.text.triton_mm,"ax",@progbits
	.sectionflags	@"SHF_BARRIERS=1"
	.sectioninfo	@"SHI_REGISTERS=96"
	.align	128
        .global         triton_mm
        .type           triton_mm,@function
        .size           triton_mm,(.L_x_3 - triton_mm)
        .other          triton_mm,@"STO_CUDA_ENTRY STV_DEFAULT"
triton_mm:
.text.triton_mm:
[----:B------:R-:W-:-:S02]  /*0000*/  MOV R1, c[0x0][0x28] ;  /* 0x00000a0000017a02 */ /* 0x000fc40000000f00 */
[----:B------:R-:W-:Y:S02]  /*0010*/  MOV R0, c[0x0][0x178] ;  /* 0x00005e0000007a02 */ /* 0x000fe40000000f00 */
[----:B------:R-:W-:Y:S02]  /*0020*/  IADD3 R1, R1, -0x8, RZ ;  /* 0xfffffff801017810 */ /* 0x000fe40007ffe0ff */
[----:B------:R-:W-:-:S13]  /*0030*/  LOP3.LUT P0, RZ, R0, 0x7fffff, RZ, 0xc0, !PT ;  /* 0x007fffff00ff7812 */ /* 0x000fda000780c0ff */
[----:B------:R-:W-:Y:S05]  /*0040*/  @!P0 EXIT ;  /* 0x000000000000894d */ /* 0x000fea0003800000 */
[----:B------:R-:W1:Y:S01]  /*0050*/  S2R R9, SR_CTAID.X ;  /* 0x0000000000097919 */ /* 0x000e620000002500 */
[----:B------:R-:W-:Y:S01]  /*0060*/  IADD3 R0, R0, 0x1f, RZ ;  /* 0x0000001f00007810 */ /* 0x000fe20007ffe0ff */
[----:B------:R-:W-:Y:S01]  /*0070*/  ULDC.64 UR4, c[0x0][0x118] ;  /* 0x0000460000047ab9 */ /* 0x000fe20000000a00 */
[----:B------:R-:W-:Y:S02]  /*0080*/  MOV R41, 0x4 ;  /* 0x0000000400297802 */ /* 0x000fe40000000f00 */
[----:B------:R-:W-:-:S04]  /*0090*/  SHF.R.S32.HI R3, RZ, 0x1f, R0 ;  /* 0x0000001fff037819 */ /* 0x000fc80000011400 */
[----:B------:R-:W-:Y:S02]  /*00a0*/  LEA.HI R3, R3, R0, RZ, 0x5 ;  /* 0x0000000003037211 */ /* 0x000fe400078f28ff */
[----:B-1----:R-:W-:Y:S02]  /*00b0*/  SHF.R.S32.HI R2, RZ, 0x1f, R9 ;  /* 0x0000001fff027819 */ /* 0x002fe40000011409 */
[-C--:B------:R-:W-:Y:S02]  /*00c0*/  IABS R10, R9.reuse ;  /* 0x00000009000a7213 */ /* 0x080fe40000000000 */
[----:B------:R-:W-:Y:S02]  /*00d0*/  LEA.HI R4, R2, R9, RZ, 0x7 ;  /* 0x0000000902047211 */ /* 0x000fe400078f38ff */
[----:B------:R-:W-:Y:S02]  /*00e0*/  ISETP.GE.AND P1, PT, R9, RZ, PT ;  /* 0x000000ff0900720c */ /* 0x000fe40003f26270 */
[----:B------:R-:W-:-:S02]  /*00f0*/  SHF.R.S32.HI R2, RZ, 0x7, R4 ;  /* 0x00000007ff027819 */ /* 0x000fc40000011404 */
[----:B------:R-:W-:Y:S02]  /*0100*/  LOP3.LUT R4, R4, 0xffffff80, RZ, 0xc0, !PT ;  /* 0xffffff8004047812 */ /* 0x000fe400078ec0ff */
[----:B------:R-:W-:Y:S02]  /*0110*/  SHF.L.U32 R0, R2, 0x3, RZ ;  /* 0x0000000302007819 */ /* 0x000fe400000006ff */
[----:B------:R-:W-:Y:S02]  /*0120*/  IADD3 R4, -R4, R9, RZ ;  /* 0x0000000904047210 */ /* 0x000fe40007ffe1ff */
[----:B------:R-:W-:Y:S02]  /*0130*/  LEA.HI.SX32 R3, R3, -R0, 0x1b ;  /* 0x8000000003037211 */ /* 0x000fe400078fdaff */
[----:B------:R-:W-:Y:S02]  /*0140*/  IABS R17, R4 ;  /* 0x0000000400117213 */ /* 0x000fe40000000000 */
[----:B------:R-:W-:-:S04]  /*0150*/  IMNMX R5, R3, 0x8, PT ;  /* 0x0000000803057817 */ /* 0x000fc80003800200 */
[-C--:B------:R-:W-:Y:S02]  /*0160*/  IABS R13, R5.reuse ;  /* 0x00000005000d7213 */ /* 0x080fe40000000000 */
[-C--:B------:R-:W-:Y:S02]  /*0170*/  IABS R11, R5.reuse ;  /* 0x00000005000b7213 */ /* 0x080fe40000000000 */
[----:B------:R-:W1:Y:S01]  /*0180*/  I2F.RP R6, R13 ;  /* 0x0000000d00067306 */ /* 0x000e620000209400 */
[----:B------:R-:W-:Y:S02]  /*0190*/  LOP3.LUT R9, RZ, R5, RZ, 0x33, !PT ;  /* 0x00000005ff097212 */ /* 0x000fe400078e33ff */
[----:B------:R-:W-:Y:S02]  /*01a0*/  IADD3 R15, RZ, -R11, RZ ;  /* 0x8000000bff0f7210 */ /* 0x000fe40007ffe0ff */
[----:B------:R-:W-:-:S04]  /*01b0*/  LOP3.LUT R4, R4, R5, RZ, 0x3c, !PT ;  /* 0x0000000504047212 */ /* 0x000fc800078e3cff */
[----:B------:R-:W-:Y:S01]  /*01c0*/  ISETP.GE.AND P3, PT, R4, RZ, PT ;  /* 0x000000ff0400720c */ /* 0x000fe20003f66270 */
[----:B-1----:R-:W1:Y:S02]  /*01d0*/  MUFU.RCP R6, R6 ;  /* 0x0000000600067308 */ /* 0x002e640000001000 */
[----:B-1----:R-:W-:-:S06]  /*01e0*/  IADD3 R2, R6, 0xffffffe, RZ ;  /* 0x0ffffffe06027810 */ /* 0x002fcc0007ffe0ff */
[----:B------:R1:W2:Y:S02]  /*01f0*/  F2I.FTZ.U32.TRUNC.NTZ R3, R2 ;  /* 0x0000000200037305 */ /* 0x0002a4000021f000 */
[----:B-1----:R-:W-:Y:S02]  /*0200*/  MOV R2, RZ ;  /* 0x000000ff00027202 */ /* 0x002fe40000000f00 */
[----:B--2---:R-:W-:-:S05]  /*0210*/  IADD3 R8, RZ, -R3, RZ ;  /* 0x80000003ff087210 */ /* 0x004fca0007ffe0ff */
[----:B------:R-:W-:-:S04]  /*0220*/  IMAD R7, R8, R13, RZ ;  /* 0x0000000d08077224 */ /* 0x000fc800078e02ff */
[----:B------:R-:W-:Y:S01]  /*0230*/  IMAD.HI.U32 R8, R3, R7, R2 ;  /* 0x0000000703087227 */ /* 0x000fe200078e0002 */
[----:B------:R-:W-:Y:S02]  /*0240*/  IABS R7, c[0x0][0x178] ;  /* 0x00005e0000077a13 */ /* 0x000fe40000000000 */
[----:B------:R-:W-:Y:S02]  /*0250*/  MOV R3, R10 ;  /* 0x0000000a00037202 */ /* 0x000fe40000000f00 */
[----:B------:R-:W1:Y:S01]  /*0260*/  I2F.RP R6, R7 ;  /* 0x0000000700067306 */ /* 0x000e620000209400 */
[----:B------:R-:W2:Y:S02]  /*0270*/  S2R R10, SR_TID.X ;  /* 0x00000000000a7919 */ /* 0x000ea40000002100 */
[----:B------:R-:W-:-:S04]  /*0280*/  IMAD.HI.U32 R2, R8, R3, RZ ;  /* 0x0000000308027227 */ /* 0x000fc800078e00ff */
[----:B------:R-:W-:-:S05]  /*0290*/  IMAD R2, R2, R15, R3 ;  /* 0x0000000f02027224 */ /* 0x000fca00078e0203 */
[----:B------:R-:W-:Y:S01]  /*02a0*/  ISETP.GT.U32.AND P0, PT, R13, R2, PT ;  /* 0x000000020d00720c */ /* 0x000fe20003f04070 */
[----:B-1----:R-:W1:-:S12]  /*02b0*/  MUFU.RCP R6, R6 ;  /* 0x0000000600067308 */ /* 0x002e580000001000 */
[----:B------:R-:W-:Y:S02]  /*02c0*/  @!P0 IADD3 R2, R2, -R13, RZ ;  /* 0x8000000d02028210 */ /* 0x000fe40007ffe0ff */
[----:B--2---:R-:W-:Y:S02]  /*02d0*/  SHF.L.U32 R93, R10, 0x2, RZ ;  /* 0x000000020a5d7819 */ /* 0x004fe400000006ff */
[----:B------:R-:W-:Y:S02]  /*02e0*/  ISETP.GT.U32.AND P0, PT, R13, R2, PT ;  /* 0x000000020d00720c */ /* 0x000fe40003f04070 */
[----:B------:R-:W-:Y:S02]  /*02f0*/  LOP3.LUT R93, R93, 0x7c, RZ, 0xc0, !PT ;  /* 0x0000007c5d5d7812 */ /* 0x000fe400078ec0ff */
[----:B-1----:R-:W-:Y:S01]  /*0300*/  IADD3 R3, R6, 0xffffffe, RZ ;  /* 0x0ffffffe06037810 */ /* 0x002fe20007ffe0ff */
[----:B------:R-:W-:Y:S01]  /*0310*/  IMAD.HI.U32 R6, R8, R17, RZ ;  /* 0x0000001108067227 */ /* 0x000fe200078e00ff */
[----:B------:R-:W-:-:S03]  /*0320*/  SHF.R.U32.HI R8, RZ, 0x5, R10 ;  /* 0x00000005ff087819 */ /* 0x000fc6000001160a */
[----:B------:R-:W-:Y:S01]  /*0330*/  IMAD R12, R6, R15, R17 ;  /* 0x0000000f060c7224 */ /* 0x000fe200078e0211 */
[----:B------:R-:W1:Y:S01]  /*0340*/  F2I.FTZ.U32.TRUNC.NTZ R3, R3 ;  /* 0x0000000300037305 */ /* 0x000e62000021f000 */
[----:B------:R-:W-:Y:S02]  /*0350*/  SGXT.U32 R8, R8, 0x2 ;  /* 0x000000020808781a */ /* 0x000fe40000000000 */
[----:B------:R-:W-:Y:S02]  /*0360*/  @!P0 IADD3 R2, R2, -R13, RZ ;  /* 0x8000000d02028210 */ /* 0x000fe40007ffe0ff */
[----:B------:R-:W-:Y:S02]  /*0370*/  ISETP.NE.AND P0, PT, R5, RZ, PT ;  /* 0x000000ff0500720c */ /* 0x000fe40003f05270 */
[----:B------:R-:W-:Y:S02]  /*0380*/  @!P1 IADD3 R2, -R2, RZ, RZ ;  /* 0x000000ff02029210 */ /* 0x000fe40007ffe1ff */
[----:B------:R-:W-:-:S02]  /*0390*/  ISETP.GT.U32.AND P2, PT, R13, R12, PT ;  /* 0x0000000c0d00720c */ /* 0x000fc40003f44070 */
[----:B------:R-:W-:-:S04]  /*03a0*/  SEL R11, R9, R2, !P0 ;  /* 0x00000002090b7207 */ /* 0x000fc80004000000 */
[----:B------:R-:W-:Y:S02]  /*03b0*/  IADD3 R11, R0, R11, RZ ;  /* 0x0000000b000b7210 */ /* 0x000fe40007ffe0ff */
[----:B-1----:R-:W-:Y:S02]  /*03c0*/  IADD3 R2, RZ, -R3, RZ ;  /* 0x80000003ff027210 */ /* 0x002fe40007ffe0ff */
[----:B------:R-:W-:Y:S02]  /*03d0*/  SHF.L.U32 R11, R11, 0x5, RZ ;  /* 0x000000050b0b7819 */ /* 0x000fe400000006ff */
[----:B------:R-:W-:Y:S02]  /*03e0*/  MOV R0, R2 ;  /* 0x0000000200007202 */ /* 0x000fe40000000f00 */
[----:B------:R-:W-:Y:S02]  /*03f0*/  MOV R2, RZ ;  /* 0x000000ff00027202 */ /* 0x000fe40000000f00 */
[----:B------:R-:W-:Y:S01]  /*0400*/  LOP3.LUT R17, R11, R8, RZ, 0xfc, !PT ;  /* 0x000000080b117212 */ /* 0x000fe200078efcff */
[----:B------:R-:W-:Y:S01]  /*0410*/  IMAD R15, R0, R7, RZ ;  /* 0x00000007000f7224 */ /* 0x000fe200078e02ff */
[----:B------:R-:W-:-:S02]  /*0420*/  @!P2 IADD3 R12, R12, -R13, RZ ;  /* 0x8000000d0c0ca210 */ /* 0x000fc40007ffe0ff */
[----:B------:R-:W-:Y:S01]  /*0430*/  IABS R14, R17 ;  /* 0x00000011000e7213 */ /* 0x000fe20000000000 */
[----:B------:R-:W-:Y:S01]  /*0440*/  IMAD.HI.U32 R2, R3, R15, R2 ;  /* 0x0000000f03027227 */ /* 0x000fe200078e0002 */
[C-C-:B------:R-:W-:Y:S02]  /*0450*/  LOP3.LUT R15, R11.reuse, 0x4, R8.reuse, 0xfe, !PT ;  /* 0x000000040b0f7812 */ /* 0x140fe400078efe08 */
[----:B------:R-:W-:Y:S02]  /*0460*/  LOP3.LUT R19, R11, 0x8, R8, 0xfe, !PT ;  /* 0x000000080b137812 */ /* 0x000fe400078efe08 */
[----:B------:R-:W-:Y:S01]  /*0470*/  IABS R3, R15 ;  /* 0x0000000f00037213 */ /* 0x000fe20000000000 */
[----:B------:R-:W-:Y:S01]  /*0480*/  IMAD.HI.U32 R0, R2, R14, RZ ;  /* 0x0000000e02007227 */ /* 0x000fe200078e00ff */
[----:B------:R-:W-:Y:S02]  /*0490*/  ISETP.GE.U32.AND P1, PT, R12, R13, PT ;  /* 0x0000000d0c00720c */ /* 0x000fe40003f26070 */
[----:B------:R-:W-:-:S02]  /*04a0*/  MOV R5, R3 ;  /* 0x0000000300057202 */ /* 0x000fc40000000f00 */
[----:B------:R-:W-:Y:S02]  /*04b0*/  IABS R13, R19 ;  /* 0x00000013000d7213 */ /* 0x000fe40000000000 */
[----:B------:R-:W-:Y:S01]  /*04c0*/  IADD3 R0, -R0, RZ, RZ ;  /* 0x000000ff00007210 */ /* 0x000fe20007ffe1ff */
[----:B------:R-:W-:Y:S01]  /*04d0*/  IMAD.HI.U32 R3, R2, R5, RZ ;  /* 0x0000000502037227 */ /* 0x000fe200078e00ff */
[----:B------:R-:W-:Y:S02]  /*04e0*/  @!P2 IADD3 R6, R6, 0x1, RZ ;  /* 0x000000010606a810 */ /* 0x000fe40007ffe0ff */
[----:B------:R-:W-:Y:S01]  /*04f0*/  LOP3.LUT R20, R11, 0xc, R8, 0xfe, !PT ;  /* 0x0000000c0b147812 */ /* 0x000fe200078efe08 */
[----:B------:R-:W-:Y:S01]  /*0500*/  IMAD.HI.U32 R4, R2, R13, RZ ;  /* 0x0000000d02047227 */ /* 0x000fe200078e00ff */
[----:B------:R-:W-:Y:S02]  /*0510*/  IADD3 R12, -R3, RZ, RZ ;  /* 0x000000ff030c7210 */ /* 0x000fe40007ffe1ff */
[----:B------:R-:W-:Y:S01]  /*0520*/  @P1 IADD3 R6, R6, 0x1, RZ ;  /* 0x0000000106061810 */ /* 0x000fe20007ffe0ff */
[C---:B------:R-:W-:Y:S01]  /*0530*/  IMAD R0, R7.reuse, R0, R14 ;  /* 0x0000000007007224 */ /* 0x040fe200078e020e */
[----:B------:R-:W-:Y:S01]  /*0540*/  IADD3 R14, -R4, RZ, RZ ;  /* 0x000000ff040e7210 */ /* 0x000fe20007ffe1ff */
[----:B------:R-:W-:Y:S01]  /*0550*/  IMAD R4, R7, R12, R5 ;  /* 0x0000000c07047224 */ /* 0x000fe200078e0205 */
[----:B------:R-:W-:-:S02]  /*0560*/  IABS R3, R20 ;  /* 0x0000001400037213 */ /* 0x000fc40000000000 */
[C---:B------:R-:W-:Y:S01]  /*0570*/  ISETP.GT.U32.AND P1, PT, R7.reuse, R0, PT ;  /* 0x000000000700720c */ /* 0x040fe20003f24070 */
[C---:B------:R-:W-:Y:S01]  /*0580*/  IMAD R12, R7.reuse, R14, R13 ;  /* 0x0000000e070c7224 */ /* 0x040fe200078e020d */
[----:B------:R-:W-:Y:S02]  /*0590*/  @!P3 IADD3 R6, -R6, RZ, RZ ;  /* 0x000000ff0606b210 */ /* 0x000fe40007ffe1ff */
[----:B------:R-:W-:Y:S02]  /*05a0*/  MOV R5, R3 ;  /* 0x0000000300057202 */ /* 0x000fe40000000f00 */
[----:B------:R-:W-:Y:S02]  /*05b0*/  ISETP.GT.U32.AND P3, PT, R7, R4, PT ;  /* 0x000000040700720c */ /* 0x000fe40003f64070 */
[C-C-:B------:R-:W-:Y:S01]  /*05c0*/  LOP3.LUT R21, R11.reuse, 0x10, R8.reuse, 0xfe, !PT ;  /* 0x000000100b157812 */ /* 0x140fe200078efe08 */
[----:B------:R-:W-:Y:S01]  /*05d0*/  IMAD.HI.U32 R3, R2, R5, RZ ;  /* 0x0000000502037227 */ /* 0x000fe200078e00ff */
[----:B------:R-:W-:-:S02]  /*05e0*/  LOP3.LUT R13, R11, 0x14, R8, 0xfe, !PT ;  /* 0x000000140b0d7812 */ /* 0x000fc400078efe08 */
[----:B------:R-:W-:Y:S02]  /*05f0*/  IABS R16, R21 ;  /* 0x0000001500107213 */ /* 0x000fe40000000000 */
[----:B------:R-:W-:Y:S02]  /*0600*/  IADD3 R14, -R3, RZ, RZ ;  /* 0x000000ff030e7210 */ /* 0x000fe40007ffe1ff */
[----:B------:R-:W-:Y:S01]  /*0610*/  IABS R18, R13 ;  /* 0x0000000d00127213 */ /* 0x000fe20000000000 */
[----:B------:R-:W-:Y:S01]  /*0620*/  IMAD.HI.U32 R3, R2, R16, RZ ;  /* 0x0000001002037227 */ /* 0x000fe200078e00ff */
[-C--:B------:R-:W-:Y:S02]  /*0630*/  @!P1 IADD3 R0, R0, -R7.reuse, RZ ;  /* 0x8000000700009210 */ /* 0x080fe40007ffe0ff */
[----:B------:R-:W-:Y:S01]  /*0640*/  @!P3 IADD3 R4, R4, -R7, RZ ;  /* 0x800000070404b210 */ /* 0x000fe20007ffe0ff */
[----:B------:R-:W-:Y:S01]  /*0650*/  IMAD R14, R7, R14, R5 ;  /* 0x0000000e070e7224 */ /* 0x000fe200078e0205 */
[----:B------:R-:W-:Y:S01]  /*0660*/  SEL R6, R9, R6, !P0 ;  /* 0x0000000609067207 */ /* 0x000fe20004000000 */
[----:B------:R-:W-:Y:S01]  /*0670*/  IMAD.HI.U32 R5, R2, R18, RZ ;  /* 0x0000001202057227 */ /* 0x000fe200078e00ff */
[----:B------:R-:W-:-:S02]  /*0680*/  ISETP.GT.U32.AND P0, PT, R7, R0, PT ;  /* 0x000000000700720c */ /* 0x000fc40003f04070 */
[----:B------:R-:W-:Y:S02]  /*0690*/  ISETP.GT.U32.AND P3, PT, R7, R4, PT ;  /* 0x000000040700720c */ /* 0x000fe40003f64070 */
[----:B------:R-:W-:Y:S02]  /*06a0*/  IADD3 R3, -R3, RZ, RZ ;  /* 0x000000ff03037210 */ /* 0x000fe40007ffe1ff */
[----:B------:R-:W-:Y:S02]  /*06b0*/  IADD3 R5, -R5, RZ, RZ ;  /* 0x000000ff05057210 */ /* 0x000fe40007ffe1ff */
[----:B------:R-:W-:Y:S01]  /*06c0*/  ISETP.GE.AND P2, PT, R17, RZ, PT ;  /* 0x000000ff1100720c */ /* 0x000fe20003f46270 */
[C---:B------:R-:W-:Y:S01]  /*06d0*/  IMAD R16, R7.reuse, R3, R16 ;  /* 0x0000000307107224 */ /* 0x040fe200078e0210 */
[C---:B------:R-:W-:Y:S01]  /*06e0*/  ISETP.GT.U32.AND P5, PT, R7.reuse, R14, PT ;  /* 0x0000000e0700720c */ /* 0x040fe20003fa4070 */
[----:B------:R-:W-:Y:S01]  /*06f0*/  IMAD R18, R7, R5, R18 ;  /* 0x0000000507127224 */ /* 0x000fe200078e0212 */
[----:B------:R-:W-:-:S02]  /*0700*/  LOP3.LUT R5, R11, 0x18, R8, 0xfe, !PT ;  /* 0x000000180b057812 */ /* 0x000fc400078efe08 */
[C---:B------:R-:W-:Y:S02]  /*0710*/  ISETP.GT.U32.AND P6, PT, R7.reuse, R16, PT ;  /* 0x000000100700720c */ /* 0x040fe40003fc4070 */
[-C--:B------:R-:W-:Y:S02]  /*0720*/  @!P0 IADD3 R0, R0, -R7.reuse, RZ ;  /* 0x8000000700008210 */ /* 0x080fe40007ffe0ff */
[-C--:B------:R-:W-:Y:S02]  /*0730*/  @!P3 IADD3 R4, R4, -R7.reuse, RZ ;  /* 0x800000070404b210 */ /* 0x080fe40007ffe0ff */
[----:B------:R-:W-:Y:S02]  /*0740*/  ISETP.GT.U32.AND P3, PT, R7, R18, PT ;  /* 0x000000120700720c */ /* 0x000fe40003f64070 */
[----:B------:R-:W-:Y:S02]  /*0750*/  MOV R9, R0 ;  /* 0x0000000000097202 */ /* 0x000fe40000000f00 */
[----:B------:R-:W-:-:S02]  /*0760*/  @!P5 IADD3 R14, R14, -R7, RZ ;  /* 0x800000070e0ed210 */ /* 0x000fc40007ffe0ff */
[----:B------:R-:W-:Y:S02]  /*0770*/  @!P2 IADD3 R9, -R9, RZ, RZ ;  /* 0x000000ff0909a210 */ /* 0x000fe40007ffe1ff */
[----:B------:R-:W-:Y:S02]  /*0780*/  ISETP.GE.AND P2, PT, R20, RZ, PT ;  /* 0x000000ff1400720c */ /* 0x000fe40003f46270 */
[----:B------:R-:W-:Y:S02]  /*0790*/  IABS R20, R5 ;  /* 0x0000000500147213 */ /* 0x000fe40000000000 */
[-C--:B------:R-:W-:Y:S02]  /*07a0*/  @!P6 IADD3 R16, R16, -R7.reuse, RZ ;  /* 0x800000071010e210 */ /* 0x080fe40007ffe0ff */
[----:B------:R-:W-:Y:S01]  /*07b0*/  @!P3 IADD3 R18, R18, -R7, RZ ;  /* 0x800000071212b210 */ /* 0x000fe20007ffe0ff */
[----:B------:R-:W-:Y:S01]  /*07c0*/  IMAD.HI.U32 R0, R2, R20, RZ ;  /* 0x0000001402007227 */ /* 0x000fe200078e00ff */
[----:B------:R-:W-:-:S02]  /*07d0*/  ISETP.GT.U32.AND P3, PT, R7, R16, PT ;  /* 0x000000100700720c */ /* 0x000fc40003f64070 */
[----:B------:R-:W-:Y:S02]  /*07e0*/  ISETP.GE.AND P5, PT, R13, RZ, PT ;  /* 0x000000ff0d00720c */ /* 0x000fe40003fa6270 */
[----:B------:R-:W-:Y:S02]  /*07f0*/  MOV R13, R4 ;  /* 0x00000004000d7202 */ /* 0x000fe40000000f00 */
[----:B------:R-:W-:Y:S02]  /*0800*/  IADD3 R4, -R0, RZ, RZ ;  /* 0x000000ff00047210 */ /* 0x000fe40007ffe1ff */
[----:B------:R-:W-:Y:S02]  /*0810*/  SHF.R.U32.HI R3, RZ, 0x3, R10 ;  /* 0x00000003ff037819 */ /* 0x000fe4000001160a */
[C---:B------:R-:W-:Y:S01]  /*0820*/  ISETP.GT.U32.AND P4, PT, R7.reuse, R12, PT ;  /* 0x0000000c0700720c */ /* 0x040fe20003f84070 */
[----:B------:R-:W-:Y:S01]  /*0830*/  IMAD R20, R7, R4, R20 ;  /* 0x0000000407147224 */ /* 0x000fe200078e0214 */
[----:B------:R-:W-:-:S02]  /*0840*/  SGXT.U32 R0, R3, 0x4 ;  /* 0x000000040300781a */ /* 0x000fc40000000000 */
[----:B------:R-:W-:Y:S02]  /*0850*/  @!P3 IADD3 R16, R16, -R7, RZ ;  /* 0x800000071010b210 */ /* 0x000fe40007ffe0ff */
[----:B------:R-:W-:Y:S02]  /*0860*/  ISETP.GT.U32.AND P3, PT, R7, R20, PT ;  /* 0x000000140700720c */ /* 0x000fe40003f64070 */
[C---:B------:R-:W-:Y:S02]  /*0870*/  LOP3.LUT R0, R11.reuse, R0, RZ, 0xfc, !PT ;  /* 0x000000000b007212 */ /* 0x040fe400078efcff */
[----:B------:R-:W-:Y:S02]  /*0880*/  LOP3.LUT R11, R11, 0x1c, R8, 0xfe, !PT ;  /* 0x0000001c0b0b7812 */ /* 0x000fe400078efe08 */
[----:B------:R-:W-:Y:S02]  /*0890*/  ISETP.GE.AND P1, PT, R15, RZ, PT ;  /* 0x000000ff0f00720c */ /* 0x000fe40003f26270 */
[----:B------:R-:W-:-:S02]  /*08a0*/  IABS R22, R11 ;  /* 0x0000000b00167213 */ /* 0x000fc40000000000 */
[----:B------:R-:W-:Y:S02]  /*08b0*/  SHF.L.U32 R23, R6, 0x5, RZ ;  /* 0x0000000506177819 */ /* 0x000fe400000006ff */
[----:B------:R-:W-:Y:S01]  /*08c0*/  SHF.R.S32.HI R15, RZ, 0x1a, R6 ;  /* 0x0000001aff0f7819 */ /* 0x000fe20000011406 */
[----:B------:R-:W-:Y:S01]  /*08d0*/  IMAD.HI.U32 R2, R2, R22, RZ ;  /* 0x0000001602027227 */ /* 0x000fe200078e00ff */
[----:B------:R-:W-:Y:S01]  /*08e0*/  @!P3 IADD3 R20, R20, -R7, RZ ;  /* 0x800000071414b210 */ /* 0x000fe20007ffe0ff */
[----:B------:R-:W-:Y:S01]  /*08f0*/  STL [R1], R23 ;  /* 0x0000001701007387 */ /* 0x000fe20000100800 */
[----:B------:R-:W-:Y:S02]  /*0900*/  SGXT R15, R15, 0x1 ;  /* 0x000000010f0f781a */ /* 0x000fe40000000200 */
[----:B------:R-:W-:Y:S01]  /*0910*/  ISETP.GT.U32.AND P3, PT, R7, R20, PT ;  /* 0x000000140700720c */ /* 0x000fe20003f64070 */
[----:B------:R1:W-:Y:S01]  /*0920*/  STL [R1+0x4], R0 ;  /* 0x0000040001007387 */ /* 0x0003e20000100800 */
[----:B------:R-:W-:-:S02]  /*0930*/  IADD3 R2, -R2, RZ, RZ ;  /* 0x000000ff02027210 */ /* 0x000fc40007ffe1ff */
[----:B------:R-:W-:Y:S02]  /*0940*/  LOP3.LUT R24, R23, R8, RZ, 0xfc, !PT ;  /* 0x0000000817187212 */ /* 0x000fe400078efcff */
[-C--:B------:R-:W-:Y:S01]  /*0950*/  @!P4 IADD3 R12, R12, -R7.reuse, RZ ;  /* 0x800000070c0cc210 */ /* 0x080fe20007ffe0ff */
[----:B------:R-:W-:Y:S01]  /*0960*/  IMAD R22, R7, R2, R22 ;  /* 0x0000000207167224 */ /* 0x000fe200078e0216 */
[----:B------:R-:W-:Y:S02]  /*0970*/  LEA.HI R3, R15, R24, RZ, 0x9 ;  /* 0x000000180f037211 */ /* 0x000fe400078f48ff */
[----:B------:R-:W-:Y:S02]  /*0980*/  @!P1 IADD3 R13, -R13, RZ, RZ ;  /* 0x000000ff0d0d9210 */ /* 0x000fe40007ffe1ff */
[----:B------:R-:W-:Y:S02]  /*0990*/  ISETP.GT.U32.AND P4, PT, R7, R12, PT ;  /* 0x0000000c0700720c */ /* 0x000fe40003f84070 */
[----:B------:R-:W-:-:S02]  /*09a0*/  @!P3 IADD3 R20, R20, -R7, RZ ;  /* 0x800000071414b210 */ /* 0x000fc40007ffe0ff */
[C---:B------:R-:W-:Y:S02]  /*09b0*/  ISETP.GT.U32.AND P3, PT, R7.reuse, R22, PT ;  /* 0x000000160700720c */ /* 0x040fe40003f64070 */
[C---:B------:R-:W-:Y:S02]  /*09c0*/  ISETP.GT.U32.AND P6, PT, R7.reuse, R14, PT ;  /* 0x0000000e0700720c */ /* 0x040fe40003fc4070 */
[----:B------:R-:W-:Y:S02]  /*09d0*/  ISETP.GT.U32.AND P1, PT, R7, R18, PT ;  /* 0x000000120700720c */ /* 0x000fe40003f24070 */
[----:B------:R-:W-:Y:S02]  /*09e0*/  LOP3.LUT R3, R3, 0xfffffe00, RZ, 0xc0, !PT ;  /* 0xfffffe0003037812 */ /* 0x000fe400078ec0ff */
[C-C-:B------:R-:W-:Y:S02]  /*09f0*/  LOP3.LUT R26, R23.reuse, 0x4, R8.reuse, 0xfe, !PT ;  /* 0x00000004171a7812 */ /* 0x140fe400078efe08 */
[----:B------:R-:W-:-:S02]  /*0a00*/  LOP3.LUT R28, R23, 0x8, R8, 0xfe, !PT ;  /* 0x00000008171c7812 */ /* 0x000fc400078efe08 */
[----:B------:R-:W-:Y:S02]  /*0a10*/  LOP3.LUT R30, R23, 0xc, R8, 0xfe, !PT ;  /* 0x0000000c171e7812 */ /* 0x000fe400078efe08 */
[----:B------:R-:W-:Y:S02]  /*0a20*/  IADD3 R24, R24, -R3, RZ ;  /* 0x8000000318187210 */ /* 0x000fe40007ffe0ff */
[C---:B-1----:R-:W-:Y:S02]  /*0a30*/  LEA.HI R0, R15.reuse, R26, RZ, 0x9 ;  /* 0x0000001a0f007211 */ /* 0x042fe400078f48ff */
[C---:B------:R-:W-:Y:S01]  /*0a40*/  LEA.HI R3, R15.reuse, R28, RZ, 0x9 ;  /* 0x0000001c0f037211 */ /* 0x040fe200078f48ff */
[----:B------:R-:W-:Y:S01]  /*0a50*/  IMAD R24, R24, 0x750, R93 ;  /* 0x0000075018187824 */ /* 0x000fe200078e025d */
[----:B------:R-:W-:Y:S02]  /*0a60*/  LEA.HI R4, R15, R30, RZ, 0x9 ;  /* 0x0000001e0f047211 */ /* 0x000fe400078f48ff */
[----:B------:R-:W-:Y:S01]  /*0a70*/  @!P3 IADD3 R22, R22, -R7, RZ ;  /* 0x800000071616b210 */ /* 0x000fe20007ffe0ff */
[----:B------:R-:W-:Y:S01]  /*0a80*/  IMAD.WIDE R24, R24, R41, c[0x0][0x168] ;  /* 0x00005a0018187625 */ /* 0x000fe200078e0229 */
[----:B------:R-:W-:-:S02]  /*0a90*/  LOP3.LUT R0, R0, 0xfffffe00, RZ, 0xc0, !PT ;  /* 0xfffffe0000007812 */ /* 0x000fc400078ec0ff */
[----:B------:R-:W-:Y:S02]  /*0aa0*/  LOP3.LUT R3, R3, 0xfffffe00, RZ, 0xc0, !PT ;  /* 0xfffffe0003037812 */ /* 0x000fe400078ec0ff */
[----:B------:R-:W-:Y:S02]  /*0ab0*/  LOP3.LUT R4, R4, 0xfffffe00, RZ, 0xc0, !PT ;  /* 0xfffffe0004047812 */ /* 0x000fe400078ec0ff */
[----:B------:R-:W-:Y:S02]  /*0ac0*/  SHF.L.U32 R17, R93, 0x2, RZ ;  /* 0x000000025d117819 */ /* 0x000fe400000006ff */
[----:B------:R-:W-:Y:S02]  /*0ad0*/  ISETP.GT.U32.AND P3, PT, R7, R22, PT ;  /* 0x000000160700720c */ /* 0x000fe40003f64070 */
[----:B------:R-:W-:Y:S02]  /*0ae0*/  LOP3.LUT R32, R23, 0x10, R8, 0xfe, !PT ;  /* 0x0000001017207812 */ /* 0x000fe400078efe08 */
[----:B------:R-:W-:-:S02]  /*0af0*/  @!P4 IADD3 R12, R12, -R7, RZ ;  /* 0x800000070c0cc210 */ /* 0x000fc40007ffe0ff */
[-C--:B------:R-:W-:Y:S02]  /*0b00*/  @!P6 IADD3 R14, R14, -R7.reuse, RZ ;  /* 0x800000070e0ee210 */ /* 0x080fe40007ffe0ff */
[----:B------:R-:W-:Y:S02]  /*0b10*/  @!P1 IADD3 R18, R18, -R7, RZ ;  /* 0x8000000712129210 */ /* 0x000fe40007ffe0ff */
[----:B------:R-:W-:Y:S02]  /*0b20*/  ISETP.GE.AND P0, PT, R19, RZ, PT ;  /* 0x000000ff1300720c */ /* 0x000fe40003f06270 */
[----:B------:R-:W-:Y:S02]  /*0b30*/  ISETP.GE.AND P4, PT, R21, RZ, PT ;  /* 0x000000ff1500720c */ /* 0x000fe40003f86270 */
[----:B------:R-:W-:Y:S02]  /*0b40*/  ISETP.GE.AND P6, PT, R5, RZ, PT ;  /* 0x000000ff0500720c */ /* 0x000fe40003fc6270 */
[----:B------:R-:W-:-:S02]  /*0b50*/  ISETP.GE.AND P1, PT, R11, RZ, PT ;  /* 0x000000ff0b00720c */ /* 0x000fc40003f26270 */
[----:B------:R-:W-:Y:S02]  /*0b60*/  IADD3 R26, R26, -R0, RZ ;  /* 0x800000001a1a7210 */ /* 0x000fe40007ffe0ff */
[----:B------:R-:W-:Y:S02]  /*0b70*/  IADD3 R28, R28, -R3, RZ ;  /* 0x800000031c1c7210 */ /* 0x000fe40007ffe0ff */
[----:B------:R-:W-:Y:S01]  /*0b80*/  IADD3 R30, R30, -R4, RZ ;  /* 0x800000041e1e7210 */ /* 0x000fe20007ffe0ff */
[--C-:B------:R-:W-:Y:S01]  /*0b90*/  IMAD R26, R26, 0x750, R93.reuse ;  /* 0x000007501a1a7824 */ /* 0x100fe200078e025d */
[----:B------:R-:W-:Y:S01]  /*0ba0*/  LOP3.LUT R11, R8, 0x4, RZ, 0xfc, !PT ;  /* 0x00000004080b7812 */ /* 0x000fe200078efcff */
[--C-:B------:R-:W-:Y:S01]  /*0bb0*/  IMAD R28, R28, 0x750, R93.reuse ;  /* 0x000007501c1c7824 */ /* 0x100fe200078e025d */
[----:B------:R-:W-:Y:S01]  /*0bc0*/  LOP3.LUT R0, R8, 0x8, RZ, 0xfc, !PT ;  /* 0x0000000808007812 */ /* 0x000fe200078efcff */
[----:B------:R-:W-:Y:S01]  /*0bd0*/  IMAD R30, R30, 0x750, R93 ;  /* 0x000007501e1e7824 */ /* 0x000fe200078e025d */
[----:B------:R-:W-:Y:S01]  /*0be0*/  LOP3.LUT R2, R8, 0xc, RZ, 0xfc, !PT ;  /* 0x0000000c08027812 */ /* 0x000fe200078efcff */
[----:B------:R-:W-:Y:S01]  /*0bf0*/  IMAD.WIDE R26, R26, R41, c[0x0][0x168] ;  /* 0x00005a001a1a7625 */ /* 0x000fe200078e0229 */
[----:B------:R-:W-:-:S02]  /*0c00*/  LOP3.LUT R3, R8, 0x10, RZ, 0xfc, !PT ;  /* 0x0000001008037812 */ /* 0x000fc400078efcff */
[----:B------:R-:W-:Y:S01]  /*0c10*/  LOP3.LUT R4, R8, 0x14, RZ, 0xfc, !PT ;  /* 0x0000001408047812 */ /* 0x000fe200078efcff */
[-C--:B------:R-:W-:Y:S01]  /*0c20*/  IMAD.WIDE R28, R28, R41.reuse, c[0x0][0x168] ;  /* 0x00005a001c1c7625 */ /* 0x080fe200078e0229 */
[C---:B------:R-:W-:Y:S02]  /*0c30*/  LOP3.LUT R5, R8.reuse, 0x18, RZ, 0xfc, !PT ;  /* 0x0000001808057812 */ /* 0x040fe400078efcff */
[----:B------:R-:W-:Y:S01]  /*0c40*/  LOP3.LUT R6, R8, 0x1c, RZ, 0xfc, !PT ;  /* 0x0000001c08067812 */ /* 0x000fe200078efcff */
[----:B------:R-:W-:Y:S01]  /*0c50*/  IMAD.WIDE R30, R30, R41, c[0x0][0x168] ;  /* 0x00005a001e1e7625 */ /* 0x000fe200078e0229 */
[----:B------:R-:W-:Y:S02]  /*0c60*/  LEA R60, R8, R17, 0x9 ;  /* 0x00000011083c7211 */ /* 0x000fe400078e48ff */
[C-C-:B------:R-:W-:Y:S02]  /*0c70*/  LOP3.LUT R34, R23.reuse, 0x14, R8.reuse, 0xfe, !PT ;  /* 0x0000001417227812 */ /* 0x140fe400078efe08 */
[----:B------:R-:W-:-:S02]  /*0c80*/  LOP3.LUT R36, R23, 0x18, R8, 0xfe, !PT ;  /* 0x0000001817247812 */ /* 0x000fc400078efe08 */
[----:B------:R-:W-:Y:S02]  /*0c90*/  LOP3.LUT R38, R23, 0x1c, R8, 0xfe, !PT ;  /* 0x0000001c17267812 */ /* 0x000fe400078efe08 */
[----:B------:R-:W-:Y:S02]  /*0ca0*/  LEA.HI R8, R15, R32, RZ, 0x9 ;  /* 0x000000200f087211 */ /* 0x000fe400078f48ff */
[----:B------:R-:W-:Y:S02]  /*0cb0*/  @!P3 IADD3 R22, R22, -R7, RZ ;  /* 0x800000071616b210 */ /* 0x000fe40007ffe0ff */
[----:B------:R-:W-:Y:S02]  /*0cc0*/  LOP3.LUT R8, R8, 0xfffffe00, RZ, 0xc0, !PT ;  /* 0xfffffe0008087812 */ /* 0x000fe400078ec0ff */
[----:B------:R-:W-:Y:S02]  /*0cd0*/  LEA R11, R11, R17, 0x9 ;  /* 0x000000110b0b7211 */ /* 0x000fe400078e48ff */
[----:B------:R-:W-:-:S02]  /*0ce0*/  IADD3 R32, R32, -R8, RZ ;  /* 0x8000000820207210 */ /* 0x000fc40007ffe0ff */
[-C--:B------:R-:W-:Y:S02]  /*0cf0*/  LEA R0, R0, R17.reuse, 0x9 ;  /* 0x0000001100007211 */ /* 0x080fe400078e48ff */
[-C--:B------:R-:W-:Y:S01]  /*0d00*/  LEA R2, R2, R17.reuse, 0x9 ;  /* 0x0000001102027211 */ /* 0x080fe200078e48ff */
[----:B------:R-:W-:Y:S01]  /*0d10*/  IMAD R32, R32, 0x750, R93 ;  /* 0x0000075020207824 */ /* 0x000fe200078e025d */
[-C--:B------:R-:W-:Y:S02]  /*0d20*/  LEA R3, R3, R17.reuse, 0x9 ;  /* 0x0000001103037211 */ /* 0x080fe400078e48ff */
[-C--:B------:R-:W-:Y:S02]  /*0d30*/  LEA R4, R4, R17.reuse, 0x9 ;  /* 0x0000001104047211 */ /* 0x080fe400078e48ff */
[-C--:B------:R-:W-:Y:S02]  /*0d40*/  LEA R5, R5, R17.reuse, 0x9 ;  /* 0x0000001105057211 */ /* 0x080fe400078e48ff */
[----:B------:R-:W-:-:S02]  /*0d50*/  LEA R6, R6, R17, 0x9 ;  /* 0x0000001106067211 */ /* 0x000fc400078e48ff */
[----:B------:R-:W-:Y:S02]  /*0d60*/  ISETP.NE.AND P3, PT, RZ, c[0x0][0x178], PT ;  /* 0x00005e00ff007a0c */ /* 0x000fe40003f65270 */
[----:B------:R-:W-:Y:S02]  /*0d70*/  LOP3.LUT R8, RZ, c[0x0][0x178], RZ, 0x33, !PT ;  /* 0x00005e00ff087a12 */ /* 0x000fe400078e33ff */
[C---:B------:R-:W-:Y:S02]  /*0d80*/  LEA.HI R17, R15.reuse, R34, RZ, 0x9 ;  /* 0x000000220f117211 */ /* 0x040fe400078f48ff */
[C---:B------:R-:W-:Y:S02]  /*0d90*/  LEA.HI R19, R15.reuse, R36, RZ, 0x9 ;  /* 0x000000240f137211 */ /* 0x040fe400078f48ff */
[----:B------:R-:W-:Y:S02]  /*0da0*/  LEA.HI R15, R15, R38, RZ, 0x9 ;  /* 0x000000260f0f7211 */ /* 0x000fe400078f48ff */
[----:B------:R-:W-:-:S02]  /*0db0*/  @!P0 IADD3 R12, -R12, RZ, RZ ;  /* 0x000000ff0c0c8210 */ /* 0x000fc40007ffe1ff */
[----:B------:R-:W-:Y:S02]  /*0dc0*/  @!P2 IADD3 R14, -R14, RZ, RZ ;  /* 0x000000ff0e0ea210 */ /* 0x000fe40007ffe1ff */
[----:B------:R-:W-:Y:S02]  /*0dd0*/  @!P4 IADD3 R16, -R16, RZ, RZ ;  /* 0x000000ff1010c210 */ /* 0x000fe40007ffe1ff */
[----:B------:R-:W-:Y:S02]  /*0de0*/  @!P5 IADD3 R18, -R18, RZ, RZ ;  /* 0x000000ff1212d210 */ /* 0x000fe40007ffe1ff */
[----:B------:R-:W-:Y:S02]  /*0df0*/  @!P6 IADD3 R20, -R20, RZ, RZ ;  /* 0x000000ff1414e210 */ /* 0x000fe40007ffe1ff */
[----:B------:R-:W-:Y:S02]  /*0e00*/  @!P1 IADD3 R22, -R22, RZ, RZ ;  /* 0x000000ff16169210 */ /* 0x000fe40007ffe1ff */
[----:B------:R-:W-:-:S02]  /*0e10*/  SEL R40, R8, R9, !P3 ;  /* 0x0000000908287207 */ /* 0x000fc40005800000 */
[----:B------:R-:W-:Y:S02]  /*0e20*/  SEL R42, R8, R13, !P3 ;  /* 0x0000000d082a7207 */ /* 0x000fe40005800000 */
[----:B------:R-:W-:Y:S01]  /*0e30*/  LOP3.LUT R17, R17, 0xfffffe00, RZ, 0xc0, !PT ;  /* 0xfffffe0011117812 */ /* 0x000fe200078ec0ff */
[--C-:B------:R-:W-:Y:S01]  /*0e40*/  IMAD R9, R40, 0x750, R93.reuse ;  /* 0x0000075028097824 */ /* 0x100fe200078e025d */
[----:B------:R-:W-:Y:S02]  /*0e50*/  LOP3.LUT R19, R19, 0xfffffe00, RZ, 0xc0, !PT ;  /* 0xfffffe0013137812 */ /* 0x000fe400078ec0ff */
[----:B------:R-:W-:Y:S02]  /*0e60*/  LOP3.LUT R15, R15, 0xfffffe00, RZ, 0xc0, !PT ;  /* 0xfffffe000f0f7812 */ /* 0x000fe400078ec0ff */
[----:B------:R-:W-:Y:S01]  /*0e70*/  SEL R44, R8, R12, !P3 ;  /* 0x0000000c082c7207 */ /* 0x000fe20005800000 */
[----:B------:R-:W-:Y:S01]  /*0e80*/  IMAD R12, R42, 0x750, R93 ;  /* 0x000007502a0c7824 */ /* 0x000fe200078e025d */
[----:B------:R-:W-:-:S02]  /*0e90*/  SEL R46, R8, R14, !P3 ;  /* 0x0000000e082e7207 */ /* 0x000fc40005800000 */
[----:B------:R-:W-:Y:S01]  /*0ea0*/  SEL R48, R8, R16, !P3 ;  /* 0x0000001008307207 */ /* 0x000fe20005800000 */
[--C-:B------:R-:W-:Y:S01]  /*0eb0*/  IMAD R14, R44, 0x750, R93.reuse ;  /* 0x000007502c0e7824 */ /* 0x100fe200078e025d */
[----:B------:R-:W-:Y:S01]  /*0ec0*/  SEL R50, R8, R18, !P3 ;  /* 0x0000001208327207 */ /* 0x000fe20005800000 */
[--C-:B------:R-:W-:Y:S01]  /*0ed0*/  IMAD R16, R46, 0x750, R93.reuse ;  /* 0x000007502e107824 */ /* 0x100fe200078e025d */
[----:B------:R-:W-:Y:S01]  /*0ee0*/  SEL R52, R8, R20, !P3 ;  /* 0x0000001408347207 */ /* 0x000fe20005800000 */
[--C-:B------:R-:W-:Y:S01]  /*0ef0*/  IMAD R18, R48, 0x750, R93.reuse ;  /* 0x0000075030127824 */ /* 0x100fe200078e025d */
[----:B------:R-:W-:Y:S01]  /*0f00*/  SEL R8, R8, R22, !P3 ;  /* 0x0000001608087207 */ /* 0x000fe20005800000 */
[----:B------:R-:W-:Y:S01]  /*0f10*/  IMAD R20, R50, 0x750, R93 ;  /* 0x0000075032147824 */ /* 0x000fe200078e025d */
[----:B------:R-:W-:Y:S01]  /*0f20*/  IADD3 R34, R34, -R17, RZ ;  /* 0x8000001122227210 */ /* 0x000fe20007ffe0ff */
[----:B------:R-:W-:Y:S01]  /*0f30*/  IMAD.WIDE R12, R12, R41, c[0x0][0x160] ;  /* 0x000058000c0c7625 */ /* 0x000fe200078e0229 */
[----:B------:R-:W-:-:S02]  /*0f40*/  IADD3 R36, R36, -R19, RZ ;  /* 0x8000001324247210 */ /* 0x000fc40007ffe0ff */
[----:B------:R-:W-:Y:S01]  /*0f50*/  IADD3 R38, R38, -R15, RZ ;  /* 0x8000000f26267210 */ /* 0x000fe20007ffe0ff */
[--C-:B------:R-:W-:Y:S01]  /*0f60*/  IMAD R40, R8, 0x750, R93.reuse ;  /* 0x0000075008287824 */ /* 0x100fe200078e025d */
[----:B------:R-:W-:Y:S01]  /*0f70*/  IADD3 R82, P2, R28, 0x200, RZ ;  /* 0x000002001c527810 */ /* 0x000fe20007f5e0ff */
[----:B------:R-:W-:Y:S01]  /*0f80*/  IMAD.WIDE R8, R9, R41, c[0x0][0x160] ;  /* 0x0000580009087625 */ /* 0x000fe200078e0229 */
[----:B------:R-:W-:Y:S02]  /*0f90*/  MOV R7, RZ ;  /* 0x000000ff00077202 */ /* 0x000fe40000000f00 */
[----:B------:R-:W-:Y:S01]  /*0fa0*/  IADD3.X R81, RZ, R29, RZ, P2, !PT ;  /* 0x0000001dff517210 */ /* 0x000fe200017fe4ff */
[--C-:B------:R-:W-:Y:S01]  /*0fb0*/  IMAD R37, R34, 0x750, R93.reuse ;  /* 0x0000075022257824 */ /* 0x100fe200078e025d */
[----:B------:R1:W-:Y:S01]  /*0fc0*/  LDGSTS.E.BYPASS.128 [R60], [R8.64] ;  /* 0x00000000083c7fae */ /* 0x0003e2000b901c44 */
[--C-:B------:R-:W-:Y:S02]  /*0fd0*/  IMAD R39, R36, 0x750, R93.reuse ;  /* 0x0000075024277824 */ /* 0x100fe400078e025d */
[--C-:B------:R-:W-:Y:S01]  /*0fe0*/  IMAD R33, R38, 0x750, R93.reuse ;  /* 0x0000075026217824 */ /* 0x100fe200078e025d */
[----:B------:R2:W-:Y:S01]  /*0ff0*/  LDGSTS.E.BYPASS.128 [R11], [R12.64] ;  /* 0x000000000c0b7fae */ /* 0x0005e2000b901c44 */
[----:B------:R-:W-:Y:S01]  /*1000*/  IMAD R22, R52, 0x750, R93 ;  /* 0x0000075034167824 */ /* 0x000fe200078e025d */
[----:B------:R-:W-:Y:S01]  /*1010*/  IADD3 R93, -R93, 0x6d0, RZ ;  /* 0x000006d05d5d7810 */ /* 0x000fe20007ffe1ff */
[----:B------:R-:W-:-:S04]  /*1020*/  IMAD.WIDE R14, R14, R41, c[0x0][0x160] ;  /* 0x000058000e0e7625 */ /* 0x000fc800078e0229 */
[-C--:B------:R-:W-:Y:S01]  /*1030*/  IMAD.WIDE R16, R16, R41.reuse, c[0x0][0x160] ;  /* 0x0000580010107625 */ /* 0x080fe200078e0229 */
[----:B------:R2:W-:Y:S03]  /*1040*/  LDGSTS.E.BYPASS.128 [R0], [R14.64] ;  /* 0x000000000e007fae */ /* 0x0005e6000b901c44 */
[-C--:B------:R-:W-:Y:S01]  /*1050*/  IMAD.WIDE R18, R18, R41.reuse, c[0x0][0x160] ;  /* 0x0000580012127625 */ /* 0x080fe200078e0229 */
[----:B------:R2:W-:Y:S03]  /*1060*/  LDGSTS.E.BYPASS.128 [R2], [R16.64] ;  /* 0x0000000010027fae */ /* 0x0005e6000b901c44 */
[-C--:B------:R-:W-:Y:S01]  /*1070*/  IMAD.WIDE R34, R32, R41.reuse, c[0x0][0x168] ;  /* 0x00005a0020227625 */ /* 0x080fe200078e0229 */
[----:B------:R2:W-:Y:S03]  /*1080*/  LDGSTS.E.BYPASS.128 [R3], [R18.64] ;  /* 0x0000000012037fae */ /* 0x0005e6000b901c44 */
[----:B------:R-:W-:Y:S01]  /*1090*/  IMAD.WIDE R20, R20, R41, c[0x0][0x160] ;  /* 0x0000580014147625 */ /* 0x000fe200078e0229 */
[----:B------:R-:W-:-:S03]  /*10a0*/  IADD3 R86, P1, R34, 0x200, RZ ;  /* 0x0000020022567810 */ /* 0x000fc60007f3e0ff */
[----:B------:R-:W-:Y:S01]  /*10b0*/  IMAD.WIDE R36, R37, R41, c[0x0][0x168] ;  /* 0x00005a0025247625 */ /* 0x000fe200078e0229 */
[----:B------:R2:W-:Y:S01]  /*10c0*/  LDGSTS.E.BYPASS.128 [R4], [R20.64] ;  /* 0x0000000014047fae */ /* 0x0005e2000b901c44 */
[----:B------:R-:W-:Y:S02]  /*10d0*/  IADD3.X R85, RZ, R35, RZ, P1, !PT ;  /* 0x00000023ff557210 */ /* 0x000fe40000ffe4ff */
[----:B------:R-:W-:Y:S01]  /*10e0*/  IMAD.WIDE R38, R39, R41, c[0x0][0x168] ;  /* 0x00005a0027267625 */ /* 0x000fe200078e0229 */
[----:B------:R-:W-:-:S03]  /*10f0*/  IADD3 R88, P0, R36, 0x200, RZ ;  /* 0x0000020024587810 */ /* 0x000fc60007f1e0ff */
[----:B------:R-:W-:Y:S01]  /*1100*/  IMAD.WIDE R32, R33, R41, c[0x0][0x168] ;  /* 0x00005a0021207625 */ /* 0x000fe200078e0229 */
[----:B------:R-:W-:Y:S02]  /*1110*/  IADD3 R90, P1, R38, 0x200, RZ ;  /* 0x00000200265a7810 */ /* 0x000fe40007f3e0ff */
[----:B------:R-:W-:Y:S01]  /*1120*/  IADD3.X R87, RZ, R37, RZ, P0, !PT ;  /* 0x00000025ff577210 */ /* 0x000fe200007fe4ff */
[----:B------:R-:W-:Y:S01]  /*1130*/  IMAD.WIDE R22, R22, R41, c[0x0][0x160] ;  /* 0x0000580016167625 */ /* 0x000fe200078e0229 */
[----:B------:R-:W-:Y:S02]  /*1140*/  IADD3.X R89, RZ, R39, RZ, P1, !PT ;  /* 0x00000027ff597210 */ /* 0x000fe40000ffe4ff */
[----:B------:R-:W-:Y:S01]  /*1150*/  IADD3 R84, P1, R30, 0x200, RZ ;  /* 0x000002001e547810 */ /* 0x000fe20007f3e0ff */
[----:B------:R-:W-:Y:S01]  /*1160*/  IMAD.WIDE R40, R40, R41, c[0x0][0x160] ;  /* 0x0000580028287625 */ /* 0x000fe200078e0229 */
[----:B------:R3:W-:Y:S01]  /*1170*/  LDGSTS.E.BYPASS.128 [R5], [R22.64] ;  /* 0x0000000016057fae */ /* 0x0007e2000b901c44 */
[----:B------:R-:W-:-:S02]  /*1180*/  IADD3 R92, P0, R32, 0x200, RZ ;  /* 0x00000200205c7810 */ /* 0x000fc40007f1e0ff */
[----:B------:R-:W-:Y:S01]  /*1190*/  IADD3.X R83, RZ, R31, RZ, P1, !PT ;  /* 0x0000001fff537210 */ /* 0x000fe20000ffe4ff */
[----:B------:R2:W-:Y:S01]  /*11a0*/  LDGSTS.E.BYPASS.128 [R6], [R40.64] ;  /* 0x0000000028067fae */ /* 0x0005e2000b901c44 */
[----:B------:R-:W-:Y:S02]  /*11b0*/  IADD3 R78, P1, R24, 0x200, RZ ;  /* 0x00000200184e7810 */ /* 0x000fe40007f3e0ff */
[----:B------:R-:W-:Y:S01]  /*11c0*/  IADD3.X R91, RZ, R33, RZ, P0, !PT ;  /* 0x00000021ff5b7210 */ /* 0x000fe200007fe4ff */
[----:B------:R-:W0:Y:S01]  /*11d0*/  LDGDEPBAR ;  /* 0x00000000000079af */ /* 0x000e220000000000 */
[----:B------:R-:W-:Y:S02]  /*11e0*/  IADD3.X R77, RZ, R25, RZ, P1, !PT ;  /* 0x00000019ff4d7210 */ /* 0x000fe40000ffe4ff */
[----:B------:R-:W-:Y:S01]  /*11f0*/  IADD3 R80, P0, R26, 0x200, RZ ;  /* 0x000002001a507810 */ /* 0x000fe20007f1e0ff */
[----:B------:R2:W-:Y:S01]  /*1200*/  LDGSTS.E.BYPASS.128 [R60+0x4000], [R24.64] ;  /* 0x04000000183c7fae */ /* 0x0005e2000b901c44 */
[----:B------:R-:W-:-:S02]  /*1210*/  IADD3 R70, P1, R18, 0x200, RZ ;  /* 0x0000020012467810 */ /* 0x000fc40007f3e0ff */
[----:B------:R-:W-:Y:S01]  /*1220*/  IADD3.X R79, RZ, R27, RZ, P0, !PT ;  /* 0x0000001bff4f7210 */ /* 0x000fe200007fe4ff */
[----:B------:R4:W-:Y:S01]  /*1230*/  LDGSTS.E.BYPASS.128 [R11+0x4000], [R26.64] ;  /* 0x040000001a0b7fae */ /* 0x0009e2000b901c44 */
[----:B------:R-:W-:Y:S02]  /*1240*/  IADD3.X R69, RZ, R19, RZ, P1, !PT ;  /* 0x00000013ff457210 */ /* 0x000fe40000ffe4ff */
[----:B------:R-:W-:Y:S01]  /*1250*/  IADD3 R76, P2, R40, 0x200, RZ ;  /* 0x00000200284c7810 */ /* 0x000fe20007f5e0ff */
[----:B------:R2:W-:Y:S01]  /*1260*/  LDGSTS.E.BYPASS.128 [R0+0x4000], [R28.64] ;  /* 0x040000001c007fae */ /* 0x0005e2000b901c44 */
[----:B------:R-:W-:Y:S02]  /*1270*/  IADD3 R74, P3, R22, 0x200, RZ ;  /* 0x00000200164a7810 */ /* 0x000fe40007f7e0ff */
[----:B------:R-:W-:Y:S01]  /*1280*/  IADD3 R72, P0, R20, 0x200, RZ ;  /* 0x0000020014487810 */ /* 0x000fe20007f1e0ff */
[----:B------:R5:W-:Y:S01]  /*1290*/  LDGSTS.E.BYPASS.128 [R2+0x4000], [R30.64] ;  /* 0x040000001e027fae */ /* 0x000be2000b901c44 */
[----:B------:R-:W-:-:S02]  /*12a0*/  IADD3 R62, P1, R8, 0x200, RZ ;  /* 0x00000200083e7810 */ /* 0x000fc40007f3e0ff */
[----:B------:R-:W-:Y:S01]  /*12b0*/  IADD3.X R75, RZ, R41, RZ, P2, !PT ;  /* 0x00000029ff4b7210 */ /* 0x000fe200017fe4ff */
[----:B------:R1:W-:Y:S01]  /*12c0*/  LDGSTS.E.BYPASS.128 [R3+0x4000], [R34.64] ;  /* 0x0400000022037fae */ /* 0x0003e2000b901c44 */
[----:B------:R-:W-:Y:S01]  /*12d0*/  IADD3.X R73, RZ, R23, RZ, P3, !PT ;  /* 0x00000017ff497210 */ /* 0x000fe20001ffe4ff */
[----:B----4-:R-:W-:Y:S01]  /*12e0*/  CS2R R26, SRZ ;  /* 0x00000000001a7805 */ /* 0x010fe2000001ff00 */
[----:B------:R-:W-:Y:S01]  /*12f0*/  IADD3.X R71, RZ, R21, RZ, P0, !PT ;  /* 0x00000015ff477210 */ /* 0x000fe200007fe4ff */
[----:B------:R2:W-:Y:S01]  /*1300*/  LDGSTS.E.BYPASS.128 [R4+0x4000], [R36.64] ;  /* 0x0400000024047fae */ /* 0x0005e2000b901c44 */
[----:B------:R-:W-:Y:S01]  /*1310*/  IADD3.X R61, RZ, R9, RZ, P1, !PT ;  /* 0x00000009ff3d7210 */ /* 0x000fe20000ffe4ff */
[----:B---3--:R-:W-:Y:S01]  /*1320*/  CS2R R22, SRZ ;  /* 0x0000000000167805 */ /* 0x008fe2000001ff00 */
[----:B------:R-:W-:Y:S01]  /*1330*/  IADD3 R68, P2, R16, 0x200, RZ ;  /* 0x0000020010447810 */ /* 0x000fe20007f5e0ff */
[----:B------:R2:W-:Y:S01]  /*1340*/  LDGSTS.E.BYPASS.128 [R5+0x4000], [R38.64] ;  /* 0x0400000026057fae */ /* 0x0005e2000b901c44 */
[----:B------:R-:W-:Y:S01]  /*1350*/  IADD3 R66, P3, R14, 0x200, RZ ;  /* 0x000002000e427810 */ /* 0x000fe20007f7e0ff */
[----:B-----5:R-:W-:Y:S01]  /*1360*/  CS2R R30, SRZ ;  /* 0x00000000001e7805 */ /* 0x020fe2000001ff00 */
[----:B------:R-:W-:Y:S01]  /*1370*/  IADD3 R64, P0, R12, 0x200, RZ ;  /* 0x000002000c407810 */ /* 0x000fe20007f1e0ff */
[----:B------:R2:W-:Y:S01]  /*1380*/  LDGSTS.E.BYPASS.128 [R6+0x4000], [R32.64] ;  /* 0x0400000020067fae */ /* 0x0005e2000b901c44 */
[C---:B-1----:R-:W-:Y:S01]  /*1390*/  SHF.L.U32 R8, R10.reuse, 0x6, RZ ;  /* 0x000000060a087819 */ /* 0x042fe200000006ff */
[----:B------:R-:W-:Y:S01]  /*13a0*/  CS2R R34, SRZ ;  /* 0x0000000000227805 */ /* 0x000fe2000001ff00 */
[----:B------:R-:W-:Y:S01]  /*13b0*/  SHF.L.U32 R9, R10, 0x1, RZ ;  /* 0x000000010a097819 */ /* 0x000fe200000006ff */
[----:B------:R-:W0:Y:S01]  /*13c0*/  LDGDEPBAR ;  /* 0x00000000000079af */ /* 0x000e220000000000 */
[----:B------:R-:W-:Y:S01]  /*13d0*/  IADD3.X R67, RZ, R17, RZ, P2, !PT ;  /* 0x00000011ff437210 */ /* 0x000fe200017fe4ff */
[----:B------:R-:W-:Y:S01]  /*13e0*/  UMOV UR4, URZ ;  /* 0x0000003f00047c82 */ /* 0x000fe20008000000 */
[----:B------:R-:W-:Y:S01]  /*13f0*/  IADD3.X R65, RZ, R15, RZ, P3, !PT ;  /* 0x0000000fff417210 */ /* 0x000fe20001ffe4ff */
[----:B------:R-:W-:Y:S01]  /*1400*/  UMOV UR5, URZ ;  /* 0x0000003f00057c82 */ /* 0x000fe20008000000 */
[----:B------:R-:W-:-:S02]  /*1410*/  IADD3.X R63, RZ, R13, RZ, P0, !PT ;  /* 0x0000000dff3f7210 */ /* 0x000fc400007fe4ff */
[----:B------:R-:W-:Y:S02]  /*1420*/  LOP3.LUT R8, R8, 0x3c00, RZ, 0xc0, !PT ;  /* 0x00003c0008087812 */ /* 0x000fe400078ec0ff */
[----:B------:R-:W-:Y:S01]  /*1430*/  LOP3.LUT R9, R9, 0x1e, RZ, 0xc0, !PT ;  /* 0x0000001e09097812 */ /* 0x000fe200078ec0ff */
[----:B------:R-:W-:-:S04]  /*1440*/  DEPBAR.LE SB0, 0x0 ;  /* 0x000080000000791a */ /* 0x000fc80000000000 */
[----:B--2---:R-:W-:Y:S06]  /*1450*/  BAR.SYNC 0x0 ;  /* 0x0000000000007b1d */ /* 0x004fec0000000000 */
.L_x_1:
[----:B------:R-:W-:Y:S01]  /*1460*/  LEA R10, R9, 0x4000, 0x9 ;  /* 0x00004000090a7811 */ /* 0x000fe200078e48ff */
[----:B------:R-:W-:Y:S01]  /*1470*/  LDS.128 R36, [R8+0x200] ;  /* 0x0002000008247984 */ /* 0x000fe20000000c00 */
[C---:B------:R-:W-:Y:S01]  /*1480*/  ISETP.GE.U32.AND P1, PT, R7.reuse, R93, PT ;  /* 0x0000005d0700720c */ /* 0x040fe20003f26070 */
[----:B------:R-:W-:Y:S01]  /*1490*/  ULDC.64 UR6, c[0x0][0x118] ;  /* 0x0000460000067ab9 */ /* 0x000fe20000000a00 */
[C---:B------:R-:W-:Y:S01]  /*14a0*/  ISETP.GE.U32.AND P0, PT, R7.reuse, 0x6d0, PT ;  /* 0x000006d00700780c */ /* 0x040fe20003f06070 */
[----:B------:R-:W1:Y:S01]  /*14b0*/  LDS.128 R40, [R10] ;  /* 0x000000000a287984 */ /* 0x000e620000000c00 */
[----:B------:R-:W-:-:S03]  /*14c0*/  IADD3 R7, R7, 0x80, RZ ;  /* 0x0000008007077810 */ /* 0x000fc60007ffe0ff */
[----:B------:R-:W2:Y:S04]  /*14d0*/  LDS.128 R44, [R10+0x200] ;  /* 0x000200000a2c7984 */ /* 0x000ea80000000c00 */
[----:B------:R-:W3:Y:S04]  /*14e0*/  LDS.128 R48, [R8+0x2000] ;  /* 0x0020000008307984 */ /* 0x000ee80000000c00 */
[----:B------:R-:W4:Y:S04]  /*14f0*/  LDS.128 R52, [R8+0x2200] ;  /* 0x0022000008347984 */ /* 0x000f280000000c00 */
[----:B------:R-:W5:Y:S04]  /*1500*/  LDS.128 R56, [R8] ;  /* 0x0000000008387984 */ /* 0x000f680000000c00 */
[----:B------:R-:W-:Y:S01]  /*1510*/  LDS.128 R16, [R10+0x10] ;  /* 0x000010000a107984 */ /* 0x000fe20000000c00 */
[C---:B-1----:R-:W-:Y:S01]  /*1520*/  FFMA R30, R36.reuse, R40, R30 ;  /* 0x00000028241e7223 */ /* 0x042fe2000000001e */
[----:B--2---:R-:W-:-:S03]  /*1530*/  FFMA R36, R36, R44, R31 ;  /* 0x0000002c24247223 */ /* 0x004fc6000000001f */
[C---:B------:R-:W-:Y:S01]  /*1540*/  FFMA R13, R37.reuse, R41, R30 ;  /* 0x00000029250d7223 */ /* 0x040fe2000000001e */
[C---:B---3--:R-:W-:Y:S01]  /*1550*/  FFMA R12, R48.reuse, R44, R27 ;  /* 0x0000002c300c7223 */ /* 0x048fe2000000001b */
[-C--:B------:R-:W-:Y:S01]  /*1560*/  FFMA R37, R37, R45.reuse, R36 ;  /* 0x0000002d25257223 */ /* 0x080fe20000000024 */
[----:B------:R-:W-:Y:S01]  /*1570*/  FFMA R26, R48, R40, R26 ;  /* 0x00000028301a7223 */ /* 0x000fe2000000001a */
[C---:B------:R-:W-:Y:S01]  /*1580*/  FFMA R36, R38.reuse, R42, R13 ;  /* 0x0000002a26247223 */ /* 0x040fe2000000000d */
[C---:B------:R-:W-:Y:S01]  /*1590*/  FFMA R15, R49.reuse, R45, R12 ;  /* 0x0000002d310f7223 */ /* 0x040fe2000000000c */
[----:B------:R-:W-:Y:S01]  /*15a0*/  FFMA R38, R38, R46, R37 ;  /* 0x0000002e26267223 */ /* 0x000fe20000000025 */
[C---:B----4-:R-:W-:Y:S01]  /*15b0*/  FFMA R28, R52.reuse, R44, R23 ;  /* 0x0000002c341c7223 */ /* 0x050fe20000000017 */
[----:B------:R-:W-:Y:S01]  /*15c0*/  FFMA R52, R52, R40, R22 ;  /* 0x0000002834347223 */ /* 0x000fe20000000016 */
[----:B------:R-:W-:Y:S01]  /*15d0*/  FFMA R37, R50, R46, R15 ;  /* 0x0000002e32257223 */ /* 0x000fe2000000000f */
[-C--:B------:R-:W-:Y:S01]  /*15e0*/  FFMA R49, R49, R41.reuse, R26 ;  /* 0x0000002931317223 */ /* 0x080fe2000000001a */
[----:B------:R-:W1:Y:S01]  /*15f0*/  LDS.128 R12, [R8+0x210] ;  /* 0x00021000080c7984 */ /* 0x000e620000000c00 */
[C---:B-----5:R-:W-:Y:S01]  /*1600*/  FFMA R34, R56.reuse, R40, R34 ;  /* 0x0000002838227223 */ /* 0x060fe20000000022 */
[----:B------:R-:W-:Y:S01]  /*1610*/  FFMA R44, R56, R44, R35 ;  /* 0x0000002c382c7223 */ /* 0x000fe20000000023 */
[----:B------:R-:W-:Y:S01]  /*1620*/  FFMA R50, R50, R42, R49 ;  /* 0x0000002a32327223 */ /* 0x000fe20000000031 */
[----:B------:R-:W2:Y:S01]  /*1630*/  LDS.128 R20, [R10+0x210] ;  /* 0x000210000a147984 */ /* 0x000ea20000000c00 */
[C---:B------:R-:W-:Y:S01]  /*1640*/  FFMA R49, R53.reuse, R41, R52 ;  /* 0x0000002935317223 */ /* 0x040fe20000000034 */
[----:B------:R-:W-:Y:S01]  /*1650*/  FFMA R53, R53, R45, R28 ;  /* 0x0000002d35357223 */ /* 0x000fe2000000001c */
[C---:B------:R-:W-:Y:S01]  /*1660*/  FFMA R41, R57.reuse, R41, R34 ;  /* 0x0000002939297223 */ /* 0x040fe20000000022 */
[----:B------:R-:W3:Y:S01]  /*1670*/  LDS.128 R24, [R8+0x2010] ;  /* 0x0020100008187984 */ /* 0x000ee20000000c00 */
[----:B------:R-:W-:Y:S01]  /*1680*/  FFMA R45, R57, R45, R44 ;  /* 0x0000002d392d7223 */ /* 0x000fe2000000002c */
[C---:B------:R-:W-:Y:S01]  /*1690*/  FFMA R40, R54.reuse, R46, R53 ;  /* 0x0000002e36287223 */ /* 0x040fe20000000035 */
[-C--:B------:R-:W-:Y:S01]  /*16a0*/  FFMA R54, R54, R42.reuse, R49 ;  /* 0x0000002a36367223 */ /* 0x080fe20000000031 */
[----:B------:R-:W4:Y:S01]  /*16b0*/  LDS.128 R28, [R8+0x2210] ;  /* 0x00221000081c7984 */ /* 0x000f220000000c00 */
[C---:B------:R-:W-:Y:S01]  /*16c0*/  FFMA R42, R58.reuse, R42, R41 ;  /* 0x0000002a3a2a7223 */ /* 0x040fe20000000029 */
[----:B------:R-:W-:Y:S01]  /*16d0*/  FFMA R46, R58, R46, R45 ;  /* 0x0000002e3a2e7223 */ /* 0x000fe2000000002d */
[C---:B------:R-:W-:Y:S01]  /*16e0*/  FFMA R41, R39.reuse, R43, R36 ;  /* 0x0000002b27297223 */ /* 0x040fe20000000024 */
[----:B------:R-:W5:Y:S01]  /*16f0*/  LDS.128 R32, [R8+0x10] ;  /* 0x0000100008207984 */ /* 0x000f620000000c00 */
[----:B------:R-:W-:Y:S01]  /*1700*/  FFMA R39, R39, R47, R38 ;  /* 0x0000002f27277223 */ /* 0x000fe20000000026 */
[C---:B------:R-:W-:Y:S01]  /*1710*/  FFMA R45, R51.reuse, R43, R50 ;  /* 0x0000002b332d7223 */ /* 0x040fe20000000032 */
[----:B------:R-:W-:Y:S01]  /*1720*/  FFMA R51, R51, R47, R37 ;  /* 0x0000002f33337223 */ /* 0x000fe20000000025 */
[C---:B------:R-:W-:Y:S01]  /*1730*/  FFMA R37, R55.reuse, R43, R54 ;  /* 0x0000002b37257223 */ /* 0x040fe20000000036 */
[-C--:B------:R-:W-:Y:S01]  /*1740*/  FFMA R55, R55, R47.reuse, R40 ;  /* 0x0000002f37377223 */ /* 0x080fe20000000028 */
[C---:B------:R-:W-:Y:S01]  /*1750*/  FFMA R47, R59.reuse, R47, R46 ;  /* 0x0000002f3b2f7223 */ /* 0x040fe2000000002e */
[----:B------:R-:W-:-:S02]  /*1760*/  FFMA R43, R59, R43, R42 ;  /* 0x0000002b3b2b7223 */ /* 0x000fc4000000002a */
[----:B------:R-:W-:Y:S01]  /*1770*/  LDS.128 R56, [R8+0x20] ;  /* 0x0000200008387984 */ /* 0x000fe20000000c00 */
[C---:B-1----:R-:W-:Y:S01]  /*1780*/  FFMA R38, R12.reuse, R16, R41 ;  /* 0x000000100c267223 */ /* 0x042fe20000000029 */
[----:B--2---:R-:W-:-:S03]  /*1790*/  FFMA R36, R12, R20, R39 ;  /* 0x000000140c247223 */ /* 0x004fc60000000027 */
[C---:B------:R-:W-:Y:S01]  /*17a0*/  FFMA R39, R13.reuse, R17, R38 ;  /* 0x000000110d277223 */ /* 0x040fe20000000026 */
[C---:B---3--:R-:W-:Y:S01]  /*17b0*/  FFMA R12, R24.reuse, R20, R51 ;  /* 0x00000014180c7223 */ /* 0x048fe20000000033 */
[----:B------:R-:W-:Y:S01]  /*17c0*/  FFMA R24, R24, R16, R45 ;  /* 0x0000001018187223 */ /* 0x000fe2000000002d */
[-C--:B------:R-:W-:Y:S01]  /*17d0*/  FFMA R13, R13, R21.reuse, R36 ;  /* 0x000000150d0d7223 */ /* 0x080fe20000000024 */
[----:B------:R-:W-:Y:S01]  /*17e0*/  LDS.128 R48, [R8+0x2020] ;  /* 0x0020200008307984 */ /* 0x000fe20000000c00 */
[C---:B------:R-:W-:Y:S01]  /*17f0*/  FFMA R41, R25.reuse, R21, R12 ;  /* 0x0000001519297223 */ /* 0x040fe2000000000c */
[C---:B----4-:R-:W-:Y:S01]  /*1800*/  FFMA R52, R28.reuse, R20, R55 ;  /* 0x000000141c347223 */ /* 0x050fe20000000037 */
[-C--:B------:R-:W-:Y:S01]  /*1810*/  FFMA R25, R25, R17.reuse, R24 ;  /* 0x0000001119197223 */ /* 0x080fe20000000018 */
[----:B------:R-:W-:Y:S01]  /*1820*/  FFMA R28, R28, R16, R37 ;  /* 0x000000101c1c7223 */ /* 0x000fe20000000025 */
[----:B------:R-:W-:Y:S01]  /*1830*/  FFMA R12, R14, R18, R39 ;  /* 0x000000120e0c7223 */ /* 0x000fe20000000027 */
[----:B------:R-:W-:Y:S01]  /*1840*/  FFMA R24, R26, R22, R41 ;  /* 0x000000161a187223 */ /* 0x000fe20000000029 */
[C---:B-----5:R-:W-:Y:S01]  /*1850*/  FFMA R16, R32.reuse, R16, R43 ;  /* 0x0000001020107223 */ /* 0x060fe2000000002b */
[----:B------:R-:W-:Y:S01]  /*1860*/  FFMA R20, R32, R20, R47 ;  /* 0x0000001420147223 */ /* 0x000fe2000000002f */
[----:B------:R-:W-:Y:S01]  /*1870*/  LDS.128 R36, [R8+0x220] ;  /* 0x0002200008247984 */ /* 0x000fe20000000c00 */
[----:B------:R-:W-:Y:S01]  /*1880*/  FFMA R14, R14, R22, R13 ;  /* 0x000000160e0e7223 */ /* 0x000fe2000000000d */
[C---:B------:R-:W-:Y:S01]  /*1890*/  FFMA R13, R29.reuse, R17, R28 ;  /* 0x000000111d0d7223 */ /* 0x040fe2000000001c */
[-C--:B------:R-:W-:Y:S01]  /*18a0*/  FFMA R29, R29, R21.reuse, R52 ;  /* 0x000000151d1d7223 */ /* 0x080fe20000000034 */
[----:B------:R-:W1:Y:S01]  /*18b0*/  LDS.128 R40, [R10+0x20] ;  /* 0x000020000a287984 */ /* 0x000e620000000c00 */
[C---:B------:R-:W-:Y:S01]  /*18c0*/  FFMA R21, R33.reuse, R21, R20 ;  /* 0x0000001521157223 */ /* 0x040fe20000000014 */
        /* <DEDUP_REMOVED lines=8> */
[-C--:B------:R-:W-:Y:S01]  /*1950*/  FFMA R21, R27, R19.reuse, R26 ;  /* 0x000000131b157223 */ /* 0x080fe2000000001a */
[----:B------:R-:W-:Y:S01]  /*1960*/  FFMA R17, R15, R19, R12 ;  /* 0x000000130f117223 */ /* 0x000fe2000000000c */
[-C--:B------:R-:W-:Y:S01]  /*1970*/  FFMA R27, R27, R23.reuse, R24 ;  /* 0x000000171b1b7223 */ /* 0x080fe20000000018 */
[----:B------:R-:W-:Y:S01]  /*1980*/  FFMA R15, R15, R23, R14 ;  /* 0x000000170f0f7223 */ /* 0x000fe2000000000e */
[C---:B------:R-:W-:Y:S01]  /*1990*/  FFMA R13, R31.reuse, R19, R30 ;  /* 0x000000131f0d7223 */ /* 0x040fe2000000001e */
[-C--:B------:R-:W-:Y:S01]  /*19a0*/  FFMA R31, R31, R23.reuse, R16 ;  /* 0x000000171f1f7223 */ /* 0x080fe20000000010 */
[C---:B------:R-:W-:Y:S01]  /*19b0*/  FFMA R23, R35.reuse, R23, R22 ;  /* 0x0000001723177223 */ /* 0x040fe20000000016 */
[----:B------:R-:W-:-:S02]  /*19c0*/  FFMA R19, R35, R19, R18 ;  /* 0x0000001323137223 */ /* 0x000fc40000000012 */
[----:B------:R-:W-:Y:S01]  /*19d0*/  LDS.128 R32, [R8+0x30] ;  /* 0x0000300008207984 */ /* 0x000fe20000000c00 */
[----:B-1----:R-:W-:Y:S01]  /*19e0*/  FFMA R14, R36, R40, R17 ;  /* 0x00000028240e7223 */ /* 0x002fe20000000011 */
[-C--:B--2---:R-:W-:Y:S01]  /*19f0*/  FFMA R12, R48, R44.reuse, R27 ;  /* 0x0000002c300c7223 */ /* 0x084fe2000000001b */
[----:B------:R-:W-:Y:S01]  /*1a00*/  FFMA R36, R36, R44, R15 ;  /* 0x0000002c24247223 */ /* 0x000fe2000000000f */
[----:B------:R-:W-:Y:S01]  /*1a10*/  FFMA R48, R48, R40, R21 ;  /* 0x0000002830307223 */ /* 0x000fe20000000015 */
[----:B------:R-:W-:Y:S01]  /*1a20*/  FFMA R15, R37, R41, R14 ;  /* 0x00000029250f7223 */ /* 0x000fe2000000000e */
[-C--:B------:R-:W-:Y:S01]  /*1a30*/  FFMA R17, R49, R45.reuse, R12 ;  /* 0x0000002d31117223 */ /* 0x080fe2000000000c */
[C---:B---3--:R-:W-:Y:S01]  /*1a40*/  FFMA R28, R52.reuse, R44, R31 ;  /* 0x0000002c341c7223 */ /* 0x048fe2000000001f */
[----:B------:R-:W-:Y:S01]  /*1a50*/  FFMA R37, R37, R45, R36 ;  /* 0x0000002d25257223 */ /* 0x000fe20000000024 */
[-C--:B------:R-:W-:Y:S01]  /*1a60*/  FFMA R49, R49, R41.reuse, R48 ;  /* 0x0000002931317223 */ /* 0x080fe20000000030 */
[----:B------:R-:W-:Y:S01]  /*1a70*/  FFMA R52, R52, R40, R13 ;  /* 0x0000002834347223 */ /* 0x000fe2000000000d */
[----:B------:R-:W-:Y:S01]  /*1a80*/  FFMA R36, R38, R42, R15 ;  /* 0x0000002a26247223 */ /* 0x000fe2000000000f */
[----:B------:R-:W-:Y:S01]  /*1a90*/  FFMA R48, R50, R46, R17 ;  /* 0x0000002e32307223 */ /* 0x000fe20000000011 */
[C---:B------:R-:W-:Y:S01]  /*1aa0*/  FFMA R40, R56.reuse, R40, R19 ;  /* 0x0000002838287223 */ /* 0x040fe20000000013 */
[----:B------:R-:W-:Y:S01]  /*1ab0*/  FFMA R44, R56, R44, R23 ;  /* 0x0000002c382c7223 */ /* 0x000fe20000000017 */
[----:B------:R-:W-:Y:S01]  /*1ac0*/  LDS.128 R12, [R8+0x230] ;  /* 0x00023000080c7984 */ /* 0x000fe20000000c00 */
[----:B------:R-:W-:Y:S01]  /*1ad0*/  FFMA R38, R38, R46, R37 ;  /* 0x0000002e26267223 */ /* 0x000fe20000000025 */
[C---:B------:R-:W-:Y:S01]  /*1ae0*/  FFMA R37, R53.reuse, R41, R52 ;  /* 0x0000002935257223 */ /* 0x040fe20000000034 */
[----:B------:R-:W-:Y:S01]  /*1af0*/  FFMA R53, R53, R45, R28 ;  /* 0x0000002d35357223 */ /* 0x000fe2000000001c */
[----:B------:R-:W1:Y:S01]  /*1b00*/  LDS.128 R16, [R10+0x30] ;  /* 0x000030000a107984 */ /* 0x000e620000000c00 */
[C---:B------:R-:W-:Y:S01]  /*1b10*/  FFMA R41, R57.reuse, R41, R40 ;  /* 0x0000002939297223 */ /* 0x040fe20000000028 */
[----:B------:R-:W-:Y:S01]  /*1b20*/  FFMA R45, R57, R45, R44 ;  /* 0x0000002d392d7223 */ /* 0x000fe2000000002c */
[----:B------:R-:W-:Y:S01]  /*1b30*/  FFMA R50, R50, R42, R49 ;  /* 0x0000002a32327223 */ /* 0x000fe20000000031 */
[----:B------:R-:W2:Y:S01]  /*1b40*/  LDS.128 R20, [R10+0x230] ;  /* 0x000230000a147984 */ /* 0x000ea20000000c00 */
[C---:B------:R-:W-:Y:S01]  /*1b50*/  FFMA R40, R54.reuse, R46, R53 ;  /* 0x0000002e36287223 */ /* 0x040fe20000000035 */
[-C--:B------:R-:W-:Y:S01]  /*1b60*/  FFMA R54, R54, R42.reuse, R37 ;  /* 0x0000002a36367223 */ /* 0x080fe20000000025 */
[C---:B------:R-:W-:Y:S01]  /*1b70*/  FFMA R42, R58.reuse, R42, R41 ;  /* 0x0000002a3a2a7223 */ /* 0x040fe20000000029 */
[----:B------:R-:W3:Y:S01]  /*1b80*/  LDS.128 R24, [R8+0x2030] ;  /* 0x0020300008187984 */ /* 0x000ee20000000c00 */
[----:B------:R-:W-:Y:S01]  /*1b90*/  FFMA R46, R58, R46, R45 ;  /* 0x0000002e3a2e7223 */ /* 0x000fe2000000002d */
[C---:B------:R-:W-:Y:S01]  /*1ba0*/  FFMA R41, R39.reuse, R43, R36 ;  /* 0x0000002b27297223 */ /* 0x040fe20000000024 */
[----:B------:R-:W-:Y:S01]  /*1bb0*/  FFMA R39, R39, R47, R38 ;  /* 0x0000002f27277223 */ /* 0x000fe20000000026 */
[----:B------:R-:W4:Y:S01]  /*1bc0*/  LDS.128 R28, [R8+0x2230] ;  /* 0x00223000081c7984 */ /* 0x000f220000000c00 */
[C---:B------:R-:W-:Y:S01]  /*1bd0*/  FFMA R45, R51.reuse, R43, R50 ;  /* 0x0000002b332d7223 */ /* 0x040fe20000000032 */
[----:B------:R-:W-:Y:S01]  /*1be0*/  FFMA R51, R51, R47, R48 ;  /* 0x0000002f33337223 */ /* 0x000fe20000000030 */
[C---:B------:R-:W-:Y:S01]  /*1bf0*/  FFMA R37, R55.reuse, R43, R54 ;  /* 0x0000002b37257223 */ /* 0x040fe20000000036 */
[----:B------:R-:W-:Y:S01]  /*1c00*/  FFMA R55, R55, R47, R40 ;  /* 0x0000002f37377223 */ /* 0x000fe20000000028 */
        /* <DEDUP_REMOVED lines=11> */
[-C--:B------:R-:W-:Y:S01]  /*1cc0*/  FFMA R25, R25, R17.reuse, R24 ;  /* 0x0000001119197223 */ /* 0x080fe20000000018 */
[----:B----4-:R-:W-:Y:S01]  /*1cd0*/  FFMA R52, R28, R20, R55 ;  /* 0x000000141c347223 */ /* 0x010fe20000000037 */
[C---:B------:R-:W-:Y:S01]  /*1ce0*/  FFMA R12, R14.reuse, R18, R39 ;  /* 0x000000120e0c7223 */ /* 0x040fe20000000027 */
[----:B------:R-:W-:Y:S01]  /*1cf0*/  FFMA R24, R14, R22, R13 ;  /* 0x000000160e187223 */ /* 0x000fe2000000000d */
[----:B------:R-:W-:Y:S01]  /*1d00*/  FFMA R28, R28, R16, R37 ;  /* 0x000000101c1c7223 */ /* 0x000fe20000000025 */
[----:B------:R-:W-:Y:S01]  /*1d10*/  FFMA R14, R26, R22, R41 ;  /* 0x000000161a0e7223 */ /* 0x000fe20000000029 */
[C---:B------:R-:W-:Y:S01]  /*1d20*/  FFMA R16, R32.reuse, R16, R43 ;  /* 0x0000001020107223 */ /* 0x040fe2000000002b */
[----:B------:R-:W-:Y:S01]  /*1d30*/  FFMA R20, R32, R20, R47 ;  /* 0x0000001420147223 */ /* 0x000fe2000000002f */
[----:B------:R-:W-:Y:S01]  /*1d40*/  LDS.128 R36, [R8+0x240] ;  /* 0x0002400008247984 */ /* 0x000fe20000000c00 */
[C---:B------:R-:W-:Y:S01]  /*1d50*/  FFMA R13, R29.reuse, R17, R28 ;  /* 0x000000111d0d7223 */ /* 0x040fe2000000001c */
[-C--:B------:R-:W-:Y:S01]  /*1d60*/  FFMA R29, R29, R21.reuse, R52 ;  /* 0x000000151d1d7223 */ /* 0x080fe20000000034 */
[C---:B------:R-:W-:Y:S01]  /*1d70*/  FFMA R21, R33.reuse, R21, R20 ;  /* 0x0000001521157223 */ /* 0x040fe20000000014 */
[----:B------:R-:W1:Y:S01]  /*1d80*/  LDS.128 R40, [R10+0x40] ;  /* 0x000040000a287984 */ /* 0x000e620000000c00 */
[----:B------:R-:W-:Y:S01]  /*1d90*/  FFMA R17, R33, R17, R16 ;  /* 0x0000001121117223 */ /* 0x000fe20000000010 */
[----:B------:R-:W-:Y:S01]  /*1da0*/  FFMA R26, R26, R18, R25 ;  /* 0x000000121a1a7223 */ /* 0x000fe20000000019 */
[C---:B------:R-:W-:Y:S01]  /*1db0*/  FFMA R16, R30.reuse, R22, R29 ;  /* 0x000000161e107223 */ /* 0x040fe2000000001d */
[----:B------:R-:W2:Y:S01]  /*1dc0*/  LDS.128 R44, [R10+0x240] ;  /* 0x000240000a2c7984 */ /* 0x000ea20000000c00 */
[-C--:B------:R-:W-:Y:S01]  /*1dd0*/  FFMA R30, R30, R18.reuse, R13 ;  /* 0x000000121e1e7223 */ /* 0x080fe2000000000d */
[C---:B------:R-:W-:Y:S01]  /*1de0*/  FFMA R18, R34.reuse, R18, R17 ;  /* 0x0000001222127223 */ /* 0x040fe20000000011 */
[----:B------:R-:W-:Y:S01]  /*1df0*/  FFMA R22, R34, R22, R21 ;  /* 0x0000001622167223 */ /* 0x000fe20000000015 */
[----:B------:R-:W3:Y:S01]  /*1e00*/  LDS.128 R52, [R8+0x2240] ;  /* 0x0022400008347984 */ /* 0x000ee20000000c00 */
        /* <DEDUP_REMOVED lines=9> */
[C---:B-1----:R-:W-:Y:S01]  /*1ea0*/  FFMA R14, R36.reuse, R40, R17 ;  /* 0x00000028240e7223 */ /* 0x042fe20000000011 */
[-C--:B--2---:R-:W-:Y:S01]  /*1eb0*/  FFMA R36, R36, R44.reuse, R15 ;  /* 0x0000002c24247223 */ /* 0x084fe2000000000f */
[C---:B------:R-:W-:Y:S01]  /*1ec0*/  FFMA R12, R48.reuse, R44, R27 ;  /* 0x0000002c300c7223 */ /* 0x040fe2000000001b */
[----:B------:R-:W-:Y:S01]  /*1ed0*/  FFMA R48, R48, R40, R21 ;  /* 0x0000002830307223 */ /* 0x000fe20000000015 */
[C---:B------:R-:W-:Y:S01]  /*1ee0*/  FFMA R15, R37.reuse, R41, R14 ;  /* 0x00000029250f7223 */ /* 0x040fe2000000000e */
[-C--:B------:R-:W-:Y:S01]  /*1ef0*/  FFMA R37, R37, R45.reuse, R36 ;  /* 0x0000002d25257223 */ /* 0x080fe20000000024 */
[C---:B------:R-:W-:Y:S01]  /*1f00*/  FFMA R17, R49.reuse, R45, R12 ;  /* 0x0000002d31117223 */ /* 0x040fe2000000000c */
[-C--:B------:R-:W-:Y:S01]  /*1f10*/  FFMA R49, R49, R41.reuse, R48 ;  /* 0x0000002931317223 */ /* 0x080fe20000000030 */
[----:B---3--:R-:W-:Y:S01]  /*1f20*/  FFMA R28, R52, R44, R31 ;  /* 0x0000002c341c7223 */ /* 0x008fe2000000001f */
        /* <DEDUP_REMOVED lines=8> */
[----:B------:R-:W-:Y:S01]  /*1fb0*/  FFMA R53, R53, R45, R28 ;  /* 0x0000002d35357223 */ /* 0x000fe2000000001c */
        /* <DEDUP_REMOVED lines=10> */
[C---:B------:R-:W-:Y:S01]  /*2060*/  FFMA R41, R39.reuse, R43, R36 ;  /* 0x0000002b27297223 */ /* 0x040fe20000000024 */
[----:B------:R-:W-:Y:S01]  /*2070*/  FFMA R39, R39, R47, R48 ;  /* 0x0000002f27277223 */ /* 0x000fe20000000030 */
[C---:B------:R-:W-:Y:S01]  /*2080*/  FFMA R45, R51.reuse, R43, R50 ;  /* 0x0000002b332d7223 */ /* 0x040fe20000000032 */
[----:B------:R-:W4:Y:S01]  /*2090*/  LDS.128 R28, [R8+0x2250] ;  /* 0x00225000081c7984 */ /* 0x000f220000000c00 */
        /* <DEDUP_REMOVED lines=107> */
[----:B------:R-:W-:Y:S01]  /*2750*/  FFMA R30, R30, R18, R13 ;  /* 0x000000121e1e7223 */ /* 0x000fe2000000000d */
        /* <DEDUP_REMOVED lines=236> */
[----:B------:R-:W-:Y:S01]  /*3620*/  FFMA R31, R31, R23, R16 ;  /* 0x000000171f1f7223 */ /* 0x000fe20000000010 */
        /* <DEDUP_REMOVED lines=17> */
[----:B------:R-:W-:Y:S01]  /*3740*/  LDS.128 R24, [R10+0xf0] ;  /* 0x0000f0000a187984 */ /* 0x000fe20000000c00 */
[C---:B------:R-:W-:Y:S01]  /*3750*/  FFMA R37, R53.reuse, R41, R52 ;  /* 0x0000002935257223 */ /* 0x040fe20000000034 */
[----:B------:R-:W-:Y:S01]  /*3760*/  FFMA R44, R56, R44, R23 ;  /* 0x0000002c382c7223 */ /* 0x000fe20000000017 */
        /* <DEDUP_REMOVED lines=24> */
[C---:B------:R-:W-:Y:S01]  /*38f0*/  FFMA R52, R32.reuse, R28, R55 ;  /* 0x0000001c20347223 */ /* 0x040fe20000000037 */
[----:B------:R-:W-:Y:S01]  /*3900*/  FFMA R32, R32, R24, R37 ;  /* 0x0000001820207223 */ /* 0x000fe20000000025 */
[C---:B---3--:R-:W-:Y:S01]  /*3910*/  FFMA R16, R12.reuse, R28, R51 ;  /* 0x0000001c0c107223 */ /* 0x048fe20000000033 */
[-C--:B------:R-:W-:Y:S01]  /*3920*/  FFMA R12, R12, R24.reuse, R45 ;  /* 0x000000180c0c7223 */ /* 0x080fe2000000002d */
[-C--:B------:R-:W-:Y:S01]  /*3930*/  FFMA R17, R17, R29.reuse, R36 ;  /* 0x0000001d11117223 */ /* 0x080fe20000000024 */
[----:B------:R-:W-:Y:S01]  /*3940*/  LDS.128 R48, [R10+0x100] ;  /* 0x000100000a307984 */ /* 0x000fe20000000c00 */
[C---:B------:R-:W-:Y:S01]  /*3950*/  FFMA R41, R13.reuse, R29, R16 ;  /* 0x0000001d0d297223 */ /* 0x040fe20000000010 */
[-C--:B------:R-:W-:Y:S01]  /*3960*/  FFMA R13, R13, R25.reuse, R12 ;  /* 0x000000190d0d7223 */ /* 0x080fe2000000000c */
[----:B----4-:R-:W-:Y:S01]  /*3970*/  FFMA R24, R20, R24, R43 ;  /* 0x0000001814187223 */ /* 0x010fe2000000002b */
[----:B------:R-:W-:Y:S01]  /*3980*/  FFMA R12, R18, R26, R39 ;  /* 0x0000001a120c7223 */ /* 0x000fe20000000027 */
[----:B------:R-:W-:Y:S01]  /*3990*/  FFMA R16, R14, R30, R41 ;  /* 0x0000001e0e107223 */ /* 0x000fe20000000029 */
[----:B------:R-:W-:Y:S01]  /*39a0*/  FFMA R20, R20, R28, R47 ;  /* 0x0000001c14147223 */ /* 0x000fe2000000002f */
[----:B------:R-:W1:Y:S01]  /*39b0*/  LDS.128 R40, [R8+0x300] ;  /* 0x0003000008287984 */ /* 0x000e620000000c00 */
[----:B------:R-:W-:Y:S01]  /*39c0*/  FFMA R14, R14, R26, R13 ;  /* 0x0000001a0e0e7223 */ /* 0x000fe2000000000d */
[C---:B------:R-:W-:Y:S01]  /*39d0*/  FFMA R13, R33.reuse, R25, R32 ;  /* 0x00000019210d7223 */ /* 0x040fe20000000020 */
[-C--:B------:R-:W-:Y:S01]  /*39e0*/  FFMA R33, R33, R29.reuse, R52 ;  /* 0x0000001d21217223 */ /* 0x080fe20000000034 */
[----:B------:R-:W2:Y:S01]  /*39f0*/  LDS.128 R44, [R10+0x300] ;  /* 0x000300000a2c7984 */ /* 0x000ea20000000c00 */
[C---:B------:R-:W-:Y:S01]  /*3a00*/  FFMA R29, R21.reuse, R29, R20 ;  /* 0x0000001d151d7223 */ /* 0x040fe20000000014 */
[----:B------:R-:W-:Y:S01]  /*3a10*/  FFMA R21, R21, R25, R24 ;  /* 0x0000001915157223 */ /* 0x000fe20000000018 */
[C---:B------:R-:W-:Y:S01]  /*3a20*/  FFMA R20, R34.reuse, R30, R33 ;  /* 0x0000001e22147223 */ /* 0x040fe20000000021 */
[----:B------:R-:W3:Y:S01]  /*3a30*/  LDS.128 R36, [R8+0x2100] ;  /* 0x0021000008247984 */ /* 0x000ee20000000c00 */
[----:B------:R-:W-:Y:S01]  /*3a40*/  FFMA R34, R34, R26, R13 ;  /* 0x0000001a22227223 */ /* 0x000fe2000000000d */
[----:B------:R-:W-:Y:S01]  /*3a50*/  FFMA R18, R18, R30, R17 ;  /* 0x0000001e12127223 */ /* 0x000fe20000000011 */
[C---:B------:R-:W-:Y:S01]  /*3a60*/  FFMA R26, R22.reuse, R26, R21 ;  /* 0x0000001a161a7223 */ /* 0x040fe20000000015 */
[----:B------:R-:W4:Y:S01]  /*3a70*/  LDS.128 R52, [R8+0x2300] ;  /* 0x0023000008347984 */ /* 0x000f220000000c00 */
[-C--:B------:R-:W-:Y:S01]  /*3a80*/  FFMA R17, R19, R27.reuse, R12 ;  /* 0x0000001b13117223 */ /* 0x080fe2000000000c */
[C---:B------:R-:W-:Y:S01]  /*3a90*/  FFMA R21, R15.reuse, R27, R14 ;  /* 0x0000001b0f157223 */ /* 0x040fe2000000000e */
[-C--:B------:R-:W-:Y:S01]  /*3aa0*/  FFMA R15, R15, R31.reuse, R16 ;  /* 0x0000001f0f0f7223 */ /* 0x080fe20000000010 */
[----:B------:R-:W-:Y:S01]  /*3ab0*/  FFMA R22, R22, R30, R29 ;  /* 0x0000001e16167223 */ /* 0x000fe2000000001d */
[----:B------:R-:W-:Y:S01]  /*3ac0*/  FFMA R19, R19, R31, R18 ;  /* 0x0000001f13137223 */ /* 0x000fe20000000012 */
[C---:B------:R-:W-:Y:S01]  /*3ad0*/  FFMA R13, R35.reuse, R27, R34 ;  /* 0x0000001b230d7223 */ /* 0x040fe20000000022 */
[-C--:B------:R-:W-:Y:S01]  /*3ae0*/  FFMA R35, R35, R31.reuse, R20 ;  /* 0x0000001f23237223 */ /* 0x080fe20000000014 */
[C---:B------:R-:W-:Y:S01]  /*3af0*/  FFMA R31, R23.reuse, R31, R22 ;  /* 0x0000001f171f7223 */ /* 0x040fe20000000016 */
[----:B------:R-:W-:Y:S01]  /*3b00*/  FFMA R23, R23, R27, R26 ;  /* 0x0000001b17177223 */ /* 0x000fe2000000001a */
[C---:B-1----:R-:W-:Y:S01]  /*3b10*/  FFMA R14, R40.reuse, R48, R17 ;  /* 0x00000030280e7223 */ /* 0x042fe20000000011 */
[-C--:B--2---:R-:W-:Y:S01]  /*3b20*/  FFMA R40, R40, R44.reuse, R19 ;  /* 0x0000002c28287223 */ /* 0x084fe20000000013 */
[C---:B---3--:R-:W-:Y:S01]  /*3b30*/  FFMA R12, R36.reuse, R44, R15 ;  /* 0x0000002c240c7223 */ /* 0x048fe2000000000f */
[----:B------:R-:W-:Y:S01]  /*3b40*/  FFMA R36, R36, R48, R21 ;  /* 0x0000003024247223 */ /* 0x000fe20000000015 */
[C---:B------:R-:W-:Y:S01]  /*3b50*/  FFMA R15, R41.reuse, R49, R14 ;  /* 0x00000031290f7223 */ /* 0x040fe2000000000e */
[-C--:B------:R-:W-:Y:S01]  /*3b60*/  FFMA R41, R41, R45.reuse, R40 ;  /* 0x0000002d29297223 */ /* 0x080fe20000000028 */
[C---:B------:R-:W-:Y:S01]  /*3b70*/  FFMA R17, R37.reuse, R45, R12 ;  /* 0x0000002d25117223 */ /* 0x040fe2000000000c */
[C---:B----4-:R-:W-:Y:S01]  /*3b80*/  FFMA R24, R52.reuse, R44, R35 ;  /* 0x0000002c34187223 */ /* 0x050fe20000000023 */
[-C--:B------:R-:W-:Y:S01]  /*3b90*/  FFMA R37, R37, R49.reuse, R36 ;  /* 0x0000003125257223 */ /* 0x080fe20000000024 */
[----:B------:R-:W-:Y:S01]  /*3ba0*/  FFMA R52, R52, R48, R13 ;  /* 0x0000003034347223 */ /* 0x000fe2000000000d */
[----:B------:R-:W-:Y:S01]  /*3bb0*/  FFMA R36, R42, R50, R15 ;  /* 0x000000322a247223 */ /* 0x000fe2000000000f */
[C---:B------:R-:W-:Y:S01]  /*3bc0*/  FFMA R48, R56.reuse, R48, R23 ;  /* 0x0000003038307223 */ /* 0x040fe20000000017 */
[----:B------:R-:W-:Y:S01]  /*3bd0*/  FFMA R44, R56, R44, R31 ;  /* 0x0000002c382c7223 */ /* 0x000fe2000000001f */
[C---:B------:R-:W-:Y:S01]  /*3be0*/  FFMA R40, R38.reuse, R46, R17 ;  /* 0x0000002e26287223 */ /* 0x040fe20000000011 */
[----:B------:R-:W-:Y:S01]  /*3bf0*/  LDS.128 R12, [R8+0x310] ;  /* 0x00031000080c7984 */ /* 0x000fe20000000c00 */
[----:B------:R-:W-:Y:S01]  /*3c00*/  FFMA R38, R38, R50, R37 ;  /* 0x0000003226267223 */ /* 0x000fe20000000025 */
[C---:B------:R-:W-:Y:S01]  /*3c10*/  FFMA R37, R53.reuse, R49, R52 ;  /* 0x0000003135257223 */ /* 0x040fe20000000034 */
[-C--:B------:R-:W-:Y:S01]  /*3c20*/  FFMA R53, R53, R45.reuse, R24 ;  /* 0x0000002d35357223 */ /* 0x080fe20000000018 */
[----:B------:R-:W1:Y:S01]  /*3c30*/  LDS.128 R28, [R10+0x110] ;  /* 0x000110000a1c7984 */ /* 0x000e620000000c00 */
[----:B------:R-:W-:Y:S01]  /*3c40*/  FFMA R45, R57, R45, R44 ;  /* 0x0000002d392d7223 */ /* 0x000fe2000000002c */
[-C--:B------:R-:W-:Y:S01]  /*3c50*/  FFMA R42, R42, R46.reuse, R41 ;  /* 0x0000002e2a2a7223 */ /* 0x080fe20000000029 */
[-C--:B------:R-:W-:Y:S01]  /*3c60*/  FFMA R44, R54, R46.reuse, R53 ;  /* 0x0000002e362c7223 */ /* 0x080fe20000000035 */
[----:B------:R-:W2:Y:S01]  /*3c70*/  LDS.128 R20, [R10+0x310] ;  /* 0x000310000a147984 */ /* 0x000ea20000000c00 */
[----:B------:R-:W-:Y:S01]  /*3c80*/  FFMA R46, R58, R46, R45 ;  /* 0x0000002e3a2e7223 */ /* 0x000fe2000000002d */
[----:B------:R-:W-:Y:S01]  /*3c90*/  FFMA R41, R43, R51, R36 ;  /* 0x000000332b297223 */ /* 0x000fe20000000024 */
[----:B------:R-:W-:Y:S01]  /*3ca0*/  FFMA R49, R57, R49, R48 ;  /* 0x0000003139317223 */ /* 0x000fe20000000030 */
[----:B------:R-:W3:Y:S01]  /*3cb0*/  LDS.128 R16, [R8+0x2110] ;  /* 0x0021100008107984 */ /* 0x000ee20000000c00 */
[----:B------:R-:W-:Y:S01]  /*3cc0*/  FFMA R43, R43, R47, R42 ;  /* 0x0000002f2b2b7223 */ /* 0x000fe2000000002a */
[C---:B------:R-:W-:Y:S01]  /*3cd0*/  FFMA R45, R39.reuse, R51, R38 ;  /* 0x00000033272d7223 */ /* 0x040fe20000000026 */
[----:B------:R-:W-:Y:S01]  /*3ce0*/  FFMA R39, R39, R47, R40 ;  /* 0x0000002f27277223 */ /* 0x000fe20000000028 */
[----:B------:R-:W4:Y:S01]  /*3cf0*/  LDS.128 R24, [R8+0x2310] ;  /* 0x0023100008187984 */ /* 0x000f220000000c00 */
[-C--:B------:R-:W-:Y:S01]  /*3d00*/  FFMA R54, R54, R50.reuse, R37 ;  /* 0x0000003236367223 */ /* 0x080fe20000000025 */
[----:B------:R-:W-:-:S02]  /*3d10*/  FFMA R50, R58, R50, R49 ;  /* 0x000000323a327223 */ /* 0x000fc40000000031 */
[----:B------:R-:W5:Y:S01]  /*3d20*/  LDS.128 R32, [R8+0x110] ;  /* 0x0001100008207984 */ /* 0x000f620000000c00 */
[C---:B------:R-:W-:Y:S01]  /*3d30*/  FFMA R37, R55.reuse, R51, R54 ;  /* 0x0000003337257223 */ /* 0x040fe20000000036 */
[----:B------:R-:W-:Y:S01]  /*3d40*/  FFMA R55, R55, R47, R44 ;  /* 0x0000002f37377223 */ /* 0x000fe2000000002c */
[C---:B------:R-:W-:Y:S01]  /*3d50*/  FFMA R51, R59.reuse, R51, R50 ;  /* 0x000000333b337223 */ /* 0x040fe20000000032 */
[----:B------:R-:W-:Y:S02]  /*3d60*/  FFMA R47, R59, R47, R46 ;  /* 0x0000002f3b2f7223 */ /* 0x000fe4000000002e */
[----:B------:R-:W-:Y:S01]  /*3d70*/  LDS.128 R56, [R8+0x120] ;  /* 0x0001200008387984 */ /* 0x000fe20000000c00 */
[C---:B-1----:R-:W-:Y:S01]  /*3d80*/  FFMA R38, R12.reuse, R28, R41 ;  /* 0x0000001c0c267223 */ /* 0x042fe20000000029 */
[-C--:B--2---:R-:W-:Y:S01]  /*3d90*/  FFMA R36, R12, R20.reuse, R43 ;  /* 0x000000140c247223 */ /* 0x084fe2000000002b */
[C---:B---3--:R-:W-:Y:S02]  /*3da0*/  FFMA R12, R16.reuse, R20, R39 ;  /* 0x00000014100c7223 */ /* 0x048fe40000000027 */
[C---:B------:R-:W-:Y:S01]  /*3db0*/  FFMA R39, R13.reuse, R29, R38 ;  /* 0x0000001d0d277223 */ /* 0x040fe20000000026 */
[----:B------:R-:W-:Y:S01]  /*3dc0*/  FFMA R16, R16, R28, R45 ;  /* 0x0000001c10107223 */ /* 0x000fe2000000002d */
[-C--:B------:R-:W-:Y:S01]  /*3dd0*/  FFMA R13, R13, R21.reuse, R36 ;  /* 0x000000150d0d7223 */ /* 0x080fe20000000024 */
[C---:B------:R-:W-:Y:S01]  /*3de0*/  FFMA R41, R17.reuse, R21, R12 ;  /* 0x0000001511297223 */ /* 0x040fe2000000000c */
[C---:B----4-:R-:W-:Y:S01]  /*3df0*/  FFMA R52, R24.reuse, R20, R55 ;  /* 0x0000001418347223 */ /* 0x050fe20000000037 */
[----:B------:R-:W-:Y:S01]  /*3e00*/  FFMA R24, R24, R28, R37 ;  /* 0x0000001c18187223 */ /* 0x000fe20000000025 */
[-C--:B------:R-:W-:Y:S01]  /*3e10*/  FFMA R17, R17, R29.reuse, R16 ;  /* 0x0000001d11117223 */ /* 0x080fe20000000010 */
[----:B------:R-:W-:Y:S01]  /*3e20*/  FFMA R12, R14, R30, R39 ;  /* 0x0000001e0e0c7223 */ /* 0x000fe20000000027 */
[----:B-----5:R-:W-:Y:S01]  /*3e30*/  FFMA R28, R32, R28, R51 ;  /* 0x0000001c201c7223 */ /* 0x020fe20000000033 */
[----:B------:R-:W-:Y:S01]  /*3e40*/  FFMA R16, R18, R22, R41 ;  /* 0x0000001612107223 */ /* 0x000fe20000000029 */
        /* <DEDUP_REMOVED lines=8> */
[-C--:B------:R-:W-:Y:S01]  /*3ed0*/  FFMA R20, R26, R22.reuse, R25 ;  /* 0x000000161a147223 */ /* 0x080fe20000000019 */
[----:B------:R-:W2:Y:S01]  /*3ee0*/  LDS.128 R44, [R10+0x320] ;  /* 0x000320000a2c7984 */ /* 0x000ea20000000c00 */
[----:B------:R-:W-:Y:S01]  /*3ef0*/  FFMA R22, R34, R22, R21 ;  /* 0x0000001622167223 */ /* 0x000fe20000000015 */
[----:B------:R-:W-:Y:S01]  /*3f00*/  FFMA R29, R33, R29, R28 ;  /* 0x0000001d211d7223 */ /* 0x000fe2000000001c */
[-C--:B------:R-:W-:Y:S01]  /*3f10*/  FFMA R17, R15, R31.reuse, R12 ;  /* 0x0000001f0f117223 */ /* 0x080fe2000000000c */
[----:B------:R-:W3:Y:S01]  /*3f20*/  LDS.128 R40, [R8+0x2120] ;  /* 0x0021200008287984 */ /* 0x000ee20000000c00 */
[C---:B------:R-:W-:Y:S01]  /*3f30*/  FFMA R21, R19.reuse, R31, R18 ;  /* 0x0000001f13157223 */ /* 0x040fe20000000012 */
[-C--:B------:R-:W-:Y:S01]  /*3f40*/  FFMA R19, R19, R23.reuse, R16 ;  /* 0x0000001713137223 */ /* 0x080fe20000000010 */
[-C--:B------:R-:W-:Y:S01]  /*3f50*/  FFMA R26, R26, R30.reuse, R13 ;  /* 0x0000001e1a1a7223 */ /* 0x080fe2000000000d */
[----:B------:R-:W4:Y:S01]  /*3f60*/  LDS.128 R52, [R8+0x2320] ;  /* 0x0023200008347984 */ /* 0x000f220000000c00 */
[----:B------:R-:W-:Y:S01]  /*3f70*/  FFMA R15, R15, R23, R14 ;  /* 0x000000170f0f7223 */ /* 0x000fe2000000000e */
        /* <DEDUP_REMOVED lines=12> */
[----:B------:R-:W-:Y:S01]  /*4040*/  FFMA R36, R38, R50, R15 ;  /* 0x0000003226247223 */ /* 0x000fe2000000000f */
[C---:B------:R-:W-:Y:S01]  /*4050*/  FFMA R17, R41.reuse, R45, R12 ;  /* 0x0000002d29117223 */ /* 0x040fe2000000000c */
[C---:B----4-:R-:W-:Y:S01]  /*4060*/  FFMA R24, R52.reuse, R44, R27 ;  /* 0x0000002c34187223 */ /* 0x050fe2000000001b */
[-C--:B------:R-:W-:Y:S01]  /*4070*/  FFMA R52, R52, R48.reuse, R13 ;  /* 0x0000003034347223 */ /* 0x080fe2000000000d */
[-C--:B------:R-:W-:Y:S01]  /*4080*/  FFMA R41, R41, R49.reuse, R40 ;  /* 0x0000003129297223 */ /* 0x080fe20000000028 */
[C---:B------:R-:W-:Y:S01]  /*4090*/  FFMA R48, R56.reuse, R48, R31 ;  /* 0x0000003038307223 */ /* 0x040fe2000000001f */
[----:B------:R-:W-:Y:S01]  /*40a0*/  FFMA R44, R56, R44, R23 ;  /* 0x0000002c382c7223 */ /* 0x000fe20000000017 */
[-C--:B------:R-:W-:Y:S01]  /*40b0*/  FFMA R40, R42, R46.reuse, R17 ;  /* 0x0000002e2a287223 */ /* 0x080fe20000000011 */
[----:B------:R-:W-:Y:S01]  /*40c0*/  LDS.128 R12, [R8+0x330] ;  /* 0x00033000080c7984 */ /* 0x000fe20000000c00 */
[----:B------:R-:W-:Y:S01]  /*40d0*/  FFMA R38, R38, R46, R37 ;  /* 0x0000002e26267223 */ /* 0x000fe20000000025 */
[C---:B------:R-:W-:Y:S01]  /*40e0*/  FFMA R37, R53.reuse, R49, R52 ;  /* 0x0000003135257223 */ /* 0x040fe20000000034 */
[-C--:B------:R-:W-:Y:S01]  /*40f0*/  FFMA R53, R53, R45.reuse, R24 ;  /* 0x0000002d35357223 */ /* 0x080fe20000000018 */
[----:B------:R-:W1:Y:S01]  /*4100*/  LDS.128 R28, [R10+0x130] ;  /* 0x000130000a1c7984 */ /* 0x000e620000000c00 */
[----:B------:R-:W-:Y:S01]  /*4110*/  FFMA R45, R57, R45, R44 ;  /* 0x0000002d392d7223 */ /* 0x000fe2000000002c */
[----:B------:R-:W-:Y:S01]  /*4120*/  FFMA R42, R42, R50, R41 ;  /* 0x000000322a2a7223 */ /* 0x000fe20000000029 */
        /* <DEDUP_REMOVED lines=11> */
[----:B------:R-:W-:-:S03]  /*41e0*/  FFMA R50, R58, R50, R49 ;  /* 0x000000323a327223 */ /* 0x000fc60000000031 */
[C---:B------:R-:W-:Y:S01]  /*41f0*/  FFMA R37, R55.reuse, R51, R54 ;  /* 0x0000003337257223 */ /* 0x040fe20000000036 */
[----:B------:R-:W-:Y:S01]  /*4200*/  FFMA R55, R55, R47, R44 ;  /* 0x0000002f37377223 */ /* 0x000fe2000000002c */
[C---:B------:R-:W-:Y:S01]  /*4210*/  FFMA R51, R59.reuse, R51, R50 ;  /* 0x000000333b337223 */ /* 0x040fe20000000032 */
[----:B------:R-:W-:Y:S02]  /*4220*/  FFMA R47, R59, R47, R46 ;  /* 0x0000002f3b2f7223 */ /* 0x000fe4000000002e */
[----:B------:R-:W-:Y:S01]  /*4230*/  LDS.128 R56, [R8+0x2340] ;  /* 0x0023400008387984 */ /* 0x000fe20000000c00 */
[C---:B-1----:R-:W-:Y:S01]  /*4240*/  FFMA R38, R12.reuse, R28, R41 ;  /* 0x0000001c0c267223 */ /* 0x042fe20000000029 */
[----:B--2---:R-:W-:-:S03]  /*4250*/  FFMA R36, R12, R20, R39 ;  /* 0x000000140c247223 */ /* 0x004fc60000000027 */
[C---:B------:R-:W-:Y:S01]  /*4260*/  FFMA R39, R13.reuse, R29, R38 ;  /* 0x0000001d0d277223 */ /* 0x040fe20000000026 */
[C---:B---3--:R-:W-:Y:S01]  /*4270*/  FFMA R12, R16.reuse, R20, R43 ;  /* 0x00000014100c7223 */ /* 0x048fe2000000002b */
[----:B------:R-:W-:Y:S01]  /*4280*/  FFMA R16, R16, R28, R45 ;  /* 0x0000001c10107223 */ /* 0x000fe2000000002d */
[-C--:B------:R-:W-:Y:S02]  /*4290*/  FFMA R13, R13, R21.reuse, R36 ;  /* 0x000000150d0d7223 */ /* 0x080fe40000000024 */
[C---:B------:R-:W-:Y:S01]  /*42a0*/  FFMA R41, R17.reuse, R21, R12 ;  /* 0x0000001511297223 */ /* 0x040fe2000000000c */
[C---:B----4-:R-:W-:Y:S01]  /*42b0*/  FFMA R44, R24.reuse, R20, R55 ;  /* 0x00000014182c7223 */ /* 0x050fe20000000037 */
[-C--:B------:R-:W-:Y:S01]  /*42c0*/  FFMA R17, R17, R29.reuse, R16 ;  /* 0x0000001d11117223 */ /* 0x080fe20000000010 */
[----:B------:R-:W-:Y:S01]  /*42d0*/  FFMA R24, R24, R28, R37 ;  /* 0x0000001c18187223 */ /* 0x000fe20000000025 */
[C---:B------:R-:W-:Y:S01]  /*42e0*/  FFMA R12, R14.reuse, R30, R39 ;  /* 0x0000001e0e0c7223 */ /* 0x040fe20000000027 */
[----:B------:R-:W-:Y:S01]  /*42f0*/  FFMA R16, R14, R22, R13 ;  /* 0x000000160e107223 */ /* 0x000fe2000000000d */
[----:B------:R-:W-:Y:S01]  /*4300*/  FFMA R28, R32, R28, R51 ;  /* 0x0000001c201c7223 */ /* 0x000fe20000000033 */
[----:B------:R-:W-:Y:S01]  /*4310*/  FFMA R14, R18, R22, R41 ;  /* 0x00000016120e7223 */ /* 0x000fe20000000029 */
[----:B------:R-:W-:Y:S01]  /*4320*/  LDS.128 R36, [R8+0x340] ;  /* 0x0003400008247984 */ /* 0x000fe20000000c00 */
[C---:B------:R-:W-:Y:S01]  /*4330*/  FFMA R13, R25.reuse, R29, R24 ;  /* 0x0000001d190d7223 */ /* 0x040fe20000000018 */
[----:B------:R-:W-:Y:S01]  /*4340*/  FFMA R20, R32, R20, R47 ;  /* 0x0000001420147223 */ /* 0x000fe2000000002f */
[-C--:B------:R-:W-:Y:S01]  /*4350*/  FFMA R25, R25, R21.reuse, R44 ;  /* 0x0000001519197223 */ /* 0x080fe2000000002c */
[----:B------:R-:W1:Y:S01]  /*4360*/  LDS.128 R48, [R10+0x140] ;  /* 0x000140000a307984 */ /* 0x000e620000000c00 */
[----:B------:R-:W-:Y:S01]  /*4370*/  FFMA R18, R18, R30, R17 ;  /* 0x0000001e12127223 */ /* 0x000fe20000000011 */
[----:B------:R-:W-:Y:S01]  /*4380*/  FFMA R21, R33, R21, R20 ;  /* 0x0000001521157223 */ /* 0x000fe20000000014 */
[-C--:B------:R-:W-:Y:S01]  /*4390*/  FFMA R20, R26, R22.reuse, R25 ;  /* 0x000000161a147223 */ /* 0x080fe20000000019 */
[----:B------:R-:W2:Y:S01]  /*43a0*/  LDS.128 R52, [R10+0x340] ;  /* 0x000340000a347984 */ /* 0x000ea20000000c00 */
[-C--:B------:R-:W-:Y:S01]  /*43b0*/  FFMA R17, R15, R31.reuse, R12 ;  /* 0x0000001f0f117223 */ /* 0x080fe2000000000c */
[----:B------:R-:W-:Y:S01]  /*43c0*/  FFMA R22, R34, R22, R21 ;  /* 0x0000001622167223 */ /* 0x000fe20000000015 */
[----:B------:R-:W-:Y:S01]  /*43d0*/  FFMA R21, R19, R31, R18 ;  /* 0x0000001f13157223 */ /* 0x000fe20000000012 */
[----:B------:R-:W3:Y:S01]  /*43e0*/  LDS.128 R40, [R8+0x2140] ;  /* 0x0021400008287984 */ /* 0x000ee20000000c00 */
[----:B------:R-:W-:Y:S01]  /*43f0*/  FFMA R29, R33, R29, R28 ;  /* 0x0000001d211d7223 */ /* 0x000fe2000000001c */
[-C--:B------:R-:W-:Y:S01]  /*4400*/  FFMA R15, R15, R23.reuse, R16 ;  /* 0x000000170f0f7223 */ /* 0x080fe20000000010 */
[----:B------:R-:W-:Y:S01]  /*4410*/  FFMA R19, R19, R23, R14 ;  /* 0x0000001713137223 */ /* 0x000fe2000000000e */
[----:B------:R-:W4:Y:S01]  /*4420*/  LDS.128 R44, [R8+0x140] ;  /* 0x00014000082c7984 */ /* 0x000f220000000c00 */
[-C--:B------:R-:W-:Y:S01]  /*4430*/  FFMA R26, R26, R30.reuse, R13 ;  /* 0x0000001e1a1a7223 */ /* 0x080fe2000000000d */
[----:B------:R-:W-:-:S03]  /*4440*/  FFMA R30, R34, R30, R29 ;  /* 0x0000001e221e7223 */ /* 0x000fc6000000001d */
[C---:B------:R-:W-:Y:S01]  /*4450*/  FFMA R13, R27.reuse, R31, R26 ;  /* 0x0000001f1b0d7223 */ /* 0x040fe2000000001a */
[-C--:B------:R-:W-:Y:S01]  /*4460*/  FFMA R27, R27, R23.reuse, R20 ;  /* 0x000000171b1b7223 */ /* 0x080fe20000000014 */
[C---:B------:R-:W-:Y:S01]  /*4470*/  FFMA R23, R35.reuse, R23, R22 ;  /* 0x0000001723177223 */ /* 0x040fe20000000016 */
[----:B------:R-:W-:Y:S02]  /*4480*/  FFMA R31, R35, R31, R30 ;  /* 0x0000001f231f7223 */ /* 0x000fe4000000001e */
[----:B------:R-:W-:Y:S01]  /*4490*/  LDS.128 R32, [R8+0x150] ;  /* 0x0001500008207984 */ /* 0x000fe20000000c00 */
[C---:B-1----:R-:W-:Y:S01]  /*44a0*/  FFMA R14, R36.reuse, R48, R17 ;  /* 0x00000030240e7223 */ /* 0x042fe20000000011 */
[----:B--2---:R-:W-:-:S03]  /*44b0*/  FFMA R36, R36, R52, R15 ;  /* 0x0000003424247223 */ /* 0x004fc6000000000f */
[C---:B------:R-:W-:Y:S01]  /*44c0*/  FFMA R15, R37.reuse, R49, R14 ;  /* 0x00000031250f7223 */ /* 0x040fe2000000000e */
[C---:B------:R-:W-:Y:S01]  /*44d0*/  FFMA R28, R56.reuse, R52, R27 ;  /* 0x00000034381c7223 */ /* 0x040fe2000000001b */
[----:B------:R-:W-:Y:S01]  /*44e0*/  FFMA R56, R56, R48, R13 ;  /* 0x0000003038387223 */ /* 0x000fe2000000000d */
[C---:B---3--:R-:W-:Y:S01]  /*44f0*/  FFMA R12, R40.reuse, R52, R19 ;  /* 0x00000034280c7223 */ /* 0x048fe20000000013 */
[----:B------:R-:W-:Y:S01]  /*4500*/  FFMA R40, R40, R48, R21 ;  /* 0x0000003028287223 */ /* 0x000fe20000000015 */
[-C--:B------:R-:W-:Y:S01]  /*4510*/  FFMA R37, R37, R53.reuse, R36 ;  /* 0x0000003525257223 */ /* 0x080fe20000000024 */
[C---:B------:R-:W-:Y:S01]  /*4520*/  FFMA R36, R38.reuse, R50, R15 ;  /* 0x0000003226247223 */ /* 0x040fe2000000000f */
[C---:B------:R-:W-:Y:S01]  /*4530*/  FFMA R17, R41.reuse, R53, R12 ;  /* 0x0000003529117223 */ /* 0x040fe2000000000c */
[-C--:B------:R-:W-:Y:S01]  /*4540*/  FFMA R41, R41, R49.reuse, R40 ;  /* 0x0000003129297223 */ /* 0x080fe20000000028 */
[----:B------:R-:W-:Y:S01]  /*4550*/  FFMA R40, R38, R54, R37 ;  /* 0x0000003626287223 */ /* 0x000fe20000000025 */
[----:B----4-:R-:W-:Y:S01]  /*4560*/  FFMA R48, R44, R48, R31 ;  /* 0x000000302c307223 */ /* 0x010fe2000000001f */
[----:B------:R-:W-:Y:S01]  /*4570*/  FFMA R38, R42, R54, R17 ;  /* 0x000000362a267223 */ /* 0x000fe20000000011 */
        /* <DEDUP_REMOVED lines=12> */
[C---:B------:R-:W-:Y:S01]  /*4640*/  FFMA R41, R39.reuse, R51, R36 ;  /* 0x0000003327297223 */ /* 0x040fe20000000024 */
[----:B------:R-:W3:Y:S01]  /*4650*/  LDS.128 R12, [R8+0x2150] ;  /* 0x00215000080c7984 */ /* 0x000ee20000000c00 */
[----:B------:R-:W-:Y:S01]  /*4660*/  FFMA R39, R39, R55, R40 ;  /* 0x0000003727277223 */ /* 0x000fe20000000028 */
[C---:B------:R-:W-:Y:S01]  /*4670*/  FFMA R45, R43.reuse, R51, R42 ;  /* 0x000000332b2d7223 */ /* 0x040fe2000000002a */
[----:B------:R-:W-:Y:S01]  /*4680*/  FFMA R43, R43, R55, R38 ;  /* 0x000000372b2b7223 */ /* 0x000fe20000000026 */
[----:B------:R-:W4:Y:S01]  /*4690*/  LDS.128 R28, [R8+0x2350] ;  /* 0x00235000081c7984 */ /* 0x000f220000000c00 */
[----:B------:R-:W-:Y:S01]  /*46a0*/  FFMA R46, R46, R54, R53 ;  /* 0x000000362e2e7223 */ /* 0x000fe20000000035 */
[C---:B------:R-:W-:Y:S01]  /*46b0*/  FFMA R37, R59.reuse, R51, R58 ;  /* 0x000000333b257223 */ /* 0x040fe2000000003a */
[----:B------:R-:W-:-:S02]  /*46c0*/  FFMA R59, R59, R55, R44 ;  /* 0x000000373b3b7223 */ /* 0x000fc4000000002c */
        /* <DEDUP_REMOVED lines=10> */
[-C--:B------:R-:W-:Y:S01]  /*4770*/  FFMA R13, R13, R25.reuse, R12 ;  /* 0x000000190d0d7223 */ /* 0x080fe2000000000c */
[----:B----4-:R-:W-:Y:S01]  /*4780*/  FFMA R44, R28, R20, R59 ;  /* 0x000000141c2c7223 */ /* 0x010fe2000000003b */
[----:B------:R-:W-:Y:S01]  /*4790*/  FFMA R12, R18, R26, R39 ;  /* 0x0000001a120c7223 */ /* 0x000fe20000000027 */
[----:B------:R-:W-:Y:S01]  /*47a0*/  FFMA R28, R28, R24, R37 ;  /* 0x000000181c1c7223 */ /* 0x000fe20000000025 */
[----:B------:R-:W-:Y:S01]  /*47b0*/  FFMA R16, R14, R22, R41 ;  /* 0x000000160e107223 */ /* 0x000fe20000000029 */
[----:B------:R-:W-:Y:S01]  /*47c0*/  FFMA R20, R32, R20, R55 ;  /* 0x0000001420147223 */ /* 0x000fe20000000037 */
[----:B------:R-:W1:Y:S01]  /*47d0*/  LDS.128 R36, [R8+0x360] ;  /* 0x0003600008247984 */ /* 0x000e620000000c00 */
[----:B------:R-:W-:Y:S01]  /*47e0*/  FFMA R14, R14, R26, R13 ;  /* 0x0000001a0e0e7223 */ /* 0x000fe2000000000d */
[C---:B------:R-:W-:Y:S01]  /*47f0*/  FFMA R13, R29.reuse, R25, R28 ;  /* 0x000000191d0d7223 */ /* 0x040fe2000000001c */
[----:B------:R-:W-:Y:S01]  /*4800*/  FFMA R24, R32, R24, R47 ;  /* 0x0000001820187223 */ /* 0x000fe2000000002f */
[----:B------:R-:W2:Y:S01]  /*4810*/  LDS.128 R52, [R10+0x360] ;  /* 0x000360000a347984 */ /* 0x000ea20000000c00 */
[-C--:B------:R-:W-:Y:S01]  /*4820*/  FFMA R29, R29, R21.reuse, R44 ;  /* 0x000000151d1d7223 */ /* 0x080fe2000000002c */
[----:B------:R-:W-:Y:S01]  /*4830*/  FFMA R21, R33, R21, R20 ;  /* 0x0000001521157223 */ /* 0x000fe20000000014 */
[-C--:B------:R-:W-:Y:S01]  /*4840*/  FFMA R18, R18, R22.reuse, R17 ;  /* 0x0000001612127223 */ /* 0x080fe20000000011 */
[----:B------:R-:W3:Y:S01]  /*4850*/  LDS.128 R40, [R8+0x2160] ;  /* 0x0021600008287984 */ /* 0x000ee20000000c00 */
[-C--:B------:R-:W-:Y:S01]  /*4860*/  FFMA R20, R30, R22.reuse, R29 ;  /* 0x000000161e147223 */ /* 0x080fe2000000001d */
[----:B------:R-:W-:Y:S01]  /*4870*/  FFMA R22, R34, R22, R21 ;  /* 0x0000001622167223 */ /* 0x000fe20000000015 */
[-C--:B------:R-:W-:Y:S01]  /*4880*/  FFMA R17, R19, R27.reuse, R12 ;  /* 0x0000001b13117223 */ /* 0x080fe2000000000c */
[----:B------:R-:W4:Y:S01]  /*4890*/  LDS.128 R56, [R8+0x2360] ;  /* 0x0023600008387984 */ /* 0x000f220000000c00 */
[----:B------:R-:W-:Y:S01]  /*48a0*/  FFMA R21, R15, R27, R14 ;  /* 0x0000001b0f157223 */ /* 0x000fe2000000000e */
[----:B------:R-:W-:Y:S01]  /*48b0*/  FFMA R25, R33, R25, R24 ;  /* 0x0000001921197223 */ /* 0x000fe20000000018 */
[-C--:B------:R-:W-:Y:S01]  /*48c0*/  FFMA R19, R19, R23.reuse, R18 ;  /* 0x0000001713137223 */ /* 0x080fe20000000012 */
[----:B------:R-:W5:Y:S01]  /*48d0*/  LDS.128 R44, [R8+0x160] ;  /* 0x00016000082c7984 */ /* 0x000f620000000c00 */
[----:B------:R-:W-:Y:S01]  /*48e0*/  FFMA R15, R15, R23, R16 ;  /* 0x000000170f0f7223 */ /* 0x000fe20000000010 */
        /* <DEDUP_REMOVED lines=8> */
[-C--:B--2---:R-:W-:Y:S01]  /*4970*/  FFMA R36, R36, R52.reuse, R19 ;  /* 0x0000003424247223 */ /* 0x084fe20000000013 */
[C---:B---3--:R-:W-:Y:S01]  /*4980*/  FFMA R12, R40.reuse, R52, R15 ;  /* 0x00000034280c7223 */ /* 0x048fe2000000000f */
[----:B------:R-:W-:Y:S01]  /*4990*/  FFMA R40, R40, R48, R21 ;  /* 0x0000003028287223 */ /* 0x000fe20000000015 */
[C---:B------:R-:W-:Y:S01]  /*49a0*/  FFMA R15, R37.reuse, R49, R14 ;  /* 0x00000031250f7223 */ /* 0x040fe2000000000e */
[-C--:B------:R-:W-:Y:S01]  /*49b0*/  FFMA R37, R37, R53.reuse, R36 ;  /* 0x0000003525257223 */ /* 0x080fe20000000024 */
[C---:B------:R-:W-:Y:S01]  /*49c0*/  FFMA R17, R41.reuse, R53, R12 ;  /* 0x0000003529117223 */ /* 0x040fe2000000000c */
[-C--:B------:R-:W-:Y:S01]  /*49d0*/  FFMA R41, R41, R49.reuse, R40 ;  /* 0x0000003129297223 */ /* 0x080fe20000000028 */
[----:B----4-:R-:W-:Y:S01]  /*49e0*/  FFMA R20, R56, R52, R31 ;  /* 0x0000003438147223 */ /* 0x010fe2000000001f */
[C---:B------:R-:W-:Y:S01]  /*49f0*/  FFMA R36, R38.reuse, R50, R15 ;  /* 0x0000003226247223 */ /* 0x040fe2000000000f */
[----:B------:R-:W-:Y:S01]  /*4a00*/  FFMA R40, R38, R54, R37 ;  /* 0x0000003626287223 */ /* 0x000fe20000000025 */
[----:B------:R-:W-:Y:S01]  /*4a10*/  FFMA R56, R56, R48, R13 ;  /* 0x0000003038387223 */ /* 0x000fe2000000000d */
[----:B------:R-:W-:Y:S01]  /*4a20*/  FFMA R38, R42, R54, R17 ;  /* 0x000000362a267223 */ /* 0x000fe20000000011 */
[C---:B-----5:R-:W-:Y:S01]  /*4a30*/  FFMA R48, R44.reuse, R48, R27 ;  /* 0x000000302c307223 */ /* 0x060fe2000000001b */
[----:B------:R-:W-:Y:S01]  /*4a40*/  LDS.128 R16, [R8+0x370] ;  /* 0x0003700008107984 */ /* 0x000fe20000000c00 */
[C---:B------:R-:W-:Y:S01]  /*4a50*/  FFMA R37, R57.reuse, R49, R56 ;  /* 0x0000003139257223 */ /* 0x040fe20000000038 */
[----:B------:R-:W-:Y:S01]  /*4a60*/  FFMA R44, R44, R52, R23 ;  /* 0x000000342c2c7223 */ /* 0x000fe20000000017 */
[-C--:B------:R-:W-:Y:S01]  /*4a70*/  FFMA R57, R57, R53.reuse, R20 ;  /* 0x0000003539397223 */ /* 0x080fe20000000014 */
[----:B------:R-:W1:Y:S01]  /*4a80*/  LDS.128 R24, [R10+0x170] ;  /* 0x000170000a187984 */ /* 0x000e620000000c00 */
[----:B------:R-:W-:Y:S01]  /*4a90*/  FFMA R42, R42, R50, R41 ;  /* 0x000000322a2a7223 */ /* 0x000fe20000000029 */
[C---:B------:R-:W-:Y:S01]  /*4aa0*/  FFMA R53, R45.reuse, R53, R44 ;  /* 0x000000352d357223 */ /* 0x040fe2000000002c */
[----:B------:R-:W-:Y:S01]  /*4ab0*/  FFMA R45, R45, R49, R48 ;  /* 0x000000312d2d7223 */ /* 0x000fe20000000030 */
[----:B------:R-:W2:Y:S01]  /*4ac0*/  LDS.128 R28, [R10+0x370] ;  /* 0x000370000a1c7984 */ /* 0x000ea20000000c00 */
[C---:B------:R-:W-:Y:S01]  /*4ad0*/  FFMA R44, R58.reuse, R54, R57 ;  /* 0x000000363a2c7223 */ /* 0x040fe20000000039 */
[-C--:B------:R-:W-:Y:S01]  /*4ae0*/  FFMA R58, R58, R50.reuse, R37 ;  /* 0x000000323a3a7223 */ /* 0x080fe20000000025 */
[C---:B------:R-:W-:Y:S01]  /*4af0*/  FFMA R50, R46.reuse, R50, R45 ;  /* 0x000000322e327223 */ /* 0x040fe2000000002d */
[----:B------:R-:W3:Y:S01]  /*4b00*/  LDS.128 R12, [R8+0x2170] ;  /* 0x00217000080c7984 */ /* 0x000ee20000000c00 */
[C---:B------:R-:W-:Y:S01]  /*4b10*/  FFMA R41, R39.reuse, R51, R36 ;  /* 0x0000003327297223 */ /* 0x040fe20000000024 */
[----:B------:R-:W-:Y:S01]  /*4b20*/  FFMA R39, R39, R55, R40 ;  /* 0x0000003727277223 */ /* 0x000fe20000000028 */
[C---:B------:R-:W-:Y:S01]  /*4b30*/  FFMA R45, R43.reuse, R51, R42 ;  /* 0x000000332b2d7223 */ /* 0x040fe2000000002a */
[----:B------:R-:W4:Y:S01]  /*4b40*/  LDS.128 R20, [R8+0x170] ;  /* 0x0001700008147984 */ /* 0x000f220000000c00 */
[----:B------:R-:W-:Y:S01]  /*4b50*/  FFMA R43, R43, R55, R38 ;  /* 0x000000372b2b7223 */ /* 0x000fe20000000026 */
        /* <DEDUP_REMOVED lines=14> */
[----:B------:R-:W-:Y:S01]  /*4c40*/  LDS.128 R56, [R8+0x180] ;  /* 0x0001800008387984 */ /* 0x000fe20000000c00 */
[C---:B------:R-:W-:Y:S01]  /*4c50*/  FFMA R41, R13.reuse, R29, R16 ;  /* 0x0000001d0d297223 */ /* 0x040fe20000000010 */
[-C--:B------:R-:W-:Y:S01]  /*4c60*/  FFMA R13, R13, R25.reuse, R12 ;  /* 0x000000190d0d7223 */ /* 0x080fe2000000000c */
[----:B------:R-:W-:Y:S01]  /*4c70*/  FFMA R12, R18, R26, R39 ;  /* 0x0000001a120c7223 */ /* 0x000fe20000000027 */
[----:B----4-:R-:W-:Y:S01]  /*4c80*/  FFMA R24, R20, R24, R47 ;  /* 0x0000001814187223 */ /* 0x010fe2000000002f */
[C---:B------:R-:W-:Y:S01]  /*4c90*/  FFMA R16, R14.reuse, R30, R41 ;  /* 0x0000001e0e107223 */ /* 0x040fe20000000029 */
[----:B------:R-:W-:Y:S01]  /*4ca0*/  LDS.128 R44, [R10+0x380] ;  /* 0x000380000a2c7984 */ /* 0x000fe20000000c00 */
[----:B------:R-:W-:Y:S01]  /*4cb0*/  FFMA R14, R14, R26, R13 ;  /* 0x0000001a0e0e7223 */ /* 0x000fe2000000000d */
[C---:B------:R-:W-:Y:S01]  /*4cc0*/  FFMA R13, R33.reuse, R25, R32 ;  /* 0x00000019210d7223 */ /* 0x040fe20000000020 */
[----:B------:R-:W-:Y:S01]  /*4cd0*/  FFMA R20, R20, R28, R55 ;  /* 0x0000001c14147223 */ /* 0x000fe20000000037 */
[----:B------:R-:W1:Y:S01]  /*4ce0*/  LDS.128 R40, [R8+0x380] ;  /* 0x0003800008287984 */ /* 0x000e620000000c00 */
[-C--:B------:R-:W-:Y:S01]  /*4cf0*/  FFMA R33, R33, R29.reuse, R52 ;  /* 0x0000001d21217223 */ /* 0x080fe20000000034 */
[-C--:B------:R-:W-:Y:S01]  /*4d00*/  FFMA R18, R18, R30.reuse, R17 ;  /* 0x0000001e12127223 */ /* 0x080fe20000000011 */
[C---:B------:R-:W-:Y:S01]  /*4d10*/  FFMA R29, R21.reuse, R29, R20 ;  /* 0x0000001d151d7223 */ /* 0x040fe20000000014 */
[----:B------:R-:W2:Y:S01]  /*4d20*/  LDS.128 R36, [R8+0x2180] ;  /* 0x0021800008247984 */ /* 0x000ea20000000c00 */
[----:B------:R-:W-:Y:S01]  /*4d30*/  FFMA R21, R21, R25, R24 ;  /* 0x0000001915157223 */ /* 0x000fe20000000018 */
[C---:B------:R-:W-:Y:S01]  /*4d40*/  FFMA R20, R34.reuse, R30, R33 ;  /* 0x0000001e22147223 */ /* 0x040fe20000000021 */
[-C--:B------:R-:W-:Y:S01]  /*4d50*/  FFMA R34, R34, R26.reuse, R13 ;  /* 0x0000001a22227223 */ /* 0x080fe2000000000d */
[----:B------:R-:W3:Y:S01]  /*4d60*/  LDS.128 R52, [R8+0x2380] ;  /* 0x0023800008347984 */ /* 0x000ee20000000c00 */
[C---:B------:R-:W-:Y:S01]  /*4d70*/  FFMA R26, R22.reuse, R26, R21 ;  /* 0x0000001a161a7223 */ /* 0x040fe20000000015 */
        /* <DEDUP_REMOVED lines=10> */
[-C--:B------:R-:W-:Y:S01]  /*4e20*/  FFMA R40, R40, R44.reuse, R19 ;  /* 0x0000002c28287223 */ /* 0x080fe20000000013 */
[C---:B--2---:R-:W-:Y:S01]  /*4e30*/  FFMA R12, R36.reuse, R44, R15 ;  /* 0x0000002c240c7223 */ /* 0x044fe2000000000f */
[----:B------:R-:W-:Y:S01]  /*4e40*/  FFMA R36, R36, R48, R21 ;  /* 0x0000003024247223 */ /* 0x000fe20000000015 */
[C---:B------:R-:W-:Y:S01]  /*4e50*/  FFMA R15, R41.reuse, R49, R14 ;  /* 0x00000031290f7223 */ /* 0x040fe2000000000e */
[-C--:B------:R-:W-:Y:S01]  /*4e60*/  FFMA R41, R41, R45.reuse, R40 ;  /* 0x0000002d29297223 */ /* 0x080fe20000000028 */
[C---:B------:R-:W-:Y:S01]  /*4e70*/  FFMA R17, R37.reuse, R45, R12 ;  /* 0x0000002d25117223 */ /* 0x040fe2000000000c */
[C---:B---3--:R-:W-:Y:S01]  /*4e80*/  FFMA R24, R52.reuse, R44, R35 ;  /* 0x0000002c34187223 */ /* 0x048fe20000000023 */
        /* <DEDUP_REMOVED lines=193> */
[----:B------:R-:W-:Y:S01]  /*5aa0*/  FFMA R24, R32, R24, R47 ;  /* 0x0000001820187223 */ /* 0x000fe2000000002f */
[----:B------:R-:W-:Y:S01]  /*5ab0*/  FFMA R12, R18, R26, R39 ;  /* 0x0000001a120c7223 */ /* 0x000fe20000000027 */
[----:B------:R-:W1:Y:S01]  /*5ac0*/  LDS.128 R44, [R10+0x3e0] ;  /* 0x0003e0000a2c7984 */ /* 0x000e620000000c00 */
[C---:B------:R-:W-:Y:S01]  /*5ad0*/  FFMA R16, R14.reuse, R22, R41 ;  /* 0x000000160e107223 */ /* 0x040fe20000000029 */
[----:B------:R-:W-:Y:S01]  /*5ae0*/  FFMA R14, R14, R26, R13 ;  /* 0x0000001a0e0e7223 */ /* 0x000fe2000000000d */
[----:B------:R-:W-:Y:S01]  /*5af0*/  FFMA R20, R32, R20, R55 ;  /* 0x0000001420147223 */ /* 0x000fe20000000037 */
[----:B------:R-:W-:Y:S01]  /*5b00*/  LDS.128 R36, [R8+0x3e0] ;  /* 0x0003e00008247984 */ /* 0x000fe20000000c00 */
[C---:B------:R-:W-:Y:S01]  /*5b10*/  FFMA R13, R29.reuse, R21, R52 ;  /* 0x000000151d0d7223 */ /* 0x040fe20000000034 */
[----:B------:R-:W-:Y:S01]  /*5b20*/  FFMA R29, R29, R25, R28 ;  /* 0x000000191d1d7223 */ /* 0x000fe2000000001c */
[C---:B------:R-:W-:Y:S01]  /*5b30*/  FFMA R21, R33.reuse, R21, R20 ;  /* 0x0000001521157223 */ /* 0x040fe20000000014 */
[----:B------:R-:W2:Y:S01]  /*5b40*/  LDS.128 R40, [R10+0x1e0] ;  /* 0x0001e0000a287984 */ /* 0x000ea20000000c00 */
[-C--:B------:R-:W-:Y:S01]  /*5b50*/  FFMA R20, R30, R22.reuse, R13 ;  /* 0x000000161e147223 */ /* 0x080fe2000000000d */
[----:B------:R-:W-:Y:S01]  /*5b60*/  SEL R13, RZ, 0x10, P1 ;  /* 0x00000010ff0d7807 */ /* 0x000fe20000800000 */
[-C--:B------:R-:W-:Y:S01]  /*5b70*/  FFMA R18, R18, R22.reuse, R17 ;  /* 0x0000001612127223 */ /* 0x080fe20000000011 */
[----:B------:R-:W3:Y:S01]  /*5b80*/  LDS.128 R52, [R8+0x23e0] ;  /* 0x0023e00008347984 */ /* 0x000ee20000000c00 */
[----:B------:R-:W-:Y:S01]  /*5b90*/  FFMA R22, R34, R22, R21 ;  /* 0x0000001622167223 */ /* 0x000fe20000000015 */
[----:B------:R-:W-:Y:S01]  /*5ba0*/  FFMA R25, R33, R25, R24 ;  /* 0x0000001921197223 */ /* 0x000fe20000000018 */
[----:B------:R-:W-:Y:S01]  /*5bb0*/  SEL R13, R13, RZ, !P0 ;  /* 0x000000ff0d0d7207 */ /* 0x000fe20004000000 */
[----:B------:R-:W4:Y:S01]  /*5bc0*/  LDS.128 R56, [R8+0x1e0] ;  /* 0x0001e00008387984 */ /* 0x000f220000000c00 */
[C---:B------:R-:W-:Y:S01]  /*5bd0*/  FFMA R21, R15.reuse, R27, R14 ;  /* 0x0000001b0f157223 */ /* 0x040fe2000000000e */
[-C--:B------:R-:W-:Y:S01]  /*5be0*/  FFMA R30, R30, R26.reuse, R29 ;  /* 0x0000001a1e1e7223 */ /* 0x080fe2000000001d */
[----:B------:R-:W-:Y:S01]  /*5bf0*/  FFMA R15, R15, R23, R16 ;  /* 0x000000170f0f7223 */ /* 0x000fe20000000010 */
[----:B------:R-:W-:Y:S01]  /*5c00*/  FFMA R26, R34, R26, R25 ;  /* 0x0000001a221a7223 */ /* 0x000fe20000000019 */
[----:B------:R-:W-:Y:S01]  /*5c10*/  ISETP.NE.U32.AND P1, PT, R13, RZ, PT ;  /* 0x000000ff0d00720c */ /* 0x000fe20003f25070 */
[C---:B------:R-:W-:Y:S01]  /*5c20*/  FFMA R17, R19.reuse, R27, R12 ;  /* 0x0000001b13117223 */ /* 0x040fe2000000000c */
[----:B------:R-:W-:Y:S01]  /*5c30*/  FFMA R19, R19, R23, R18 ;  /* 0x0000001713137223 */ /* 0x000fe20000000012 */
[C---:B------:R-:W-:Y:S01]  /*5c40*/  FFMA R13, R31.reuse, R27, R30 ;  /* 0x0000001b1f0d7223 */ /* 0x040fe2000000001e */
[----:B------:R-:W-:Y:S01]  /*5c50*/  FFMA R31, R31, R23, R20 ;  /* 0x000000171f1f7223 */ /* 0x000fe20000000014 */
[C---:B------:R-:W-:Y:S01]  /*5c60*/  FFMA R27, R35.reuse, R27, R26 ;  /* 0x0000001b231b7223 */ /* 0x040fe2000000001a */
[----:B------:R-:W-:-:S02]  /*5c70*/  FFMA R23, R35, R23, R22 ;  /* 0x0000001723177223 */ /* 0x000fc40000000016 */
[----:B------:R-:W-:Y:S01]  /*5c80*/  LDS.128 R32, [R10+0x3f0] ;  /* 0x0003f0000a207984 */ /* 0x000fe20000000c00 */
[----:B-1----:R-:W-:Y:S01]  /*5c90*/  FFMA R12, R48, R44, R15 ;  /* 0x0000002c300c7223 */ /* 0x002fe2000000000f */
[C---:B--2---:R-:W-:Y:S01]  /*5ca0*/  FFMA R14, R36.reuse, R40, R17 ;  /* 0x00000028240e7223 */ /* 0x044fe20000000011 */
[----:B------:R-:W-:Y:S02]  /*5cb0*/  FFMA R36, R36, R44, R19 ;  /* 0x0000002c24247223 */ /* 0x000fe40000000013 */
[----:B------:R-:W-:Y:S01]  /*5cc0*/  FFMA R17, R49, R45, R12 ;  /* 0x0000002d31117223 */ /* 0x000fe2000000000c */
[----:B------:R-:W-:Y:S01]  /*5cd0*/  FFMA R48, R48, R40, R21 ;  /* 0x0000002830307223 */ /* 0x000fe20000000015 */
[C---:B---3--:R-:W-:Y:S01]  /*5ce0*/  FFMA R12, R52.reuse, R44, R31 ;  /* 0x0000002c340c7223 */ /* 0x048fe2000000001f */
[-C--:B------:R-:W-:Y:S01]  /*5cf0*/  FFMA R52, R52, R40.reuse, R13 ;  /* 0x0000002834347223 */ /* 0x080fe2000000000d */
[C---:B------:R-:W-:Y:S01]  /*5d00*/  FFMA R15, R37.reuse, R41, R14 ;  /* 0x00000029250f7223 */ /* 0x040fe2000000000e */
[-C--:B------:R-:W-:Y:S01]  /*5d10*/  FFMA R37, R37, R45.reuse, R36 ;  /* 0x0000002d25257223 */ /* 0x080fe20000000024 */
[C---:B----4-:R-:W-:Y:S01]  /*5d20*/  FFMA R40, R56.reuse, R40, R27 ;  /* 0x0000002838287223 */ /* 0x050fe2000000001b */
[----:B------:R-:W-:Y:S01]  /*5d30*/  FFMA R44, R56, R44, R23 ;  /* 0x0000002c382c7223 */ /* 0x000fe20000000017 */
[----:B------:R-:W-:Y:S01]  /*5d40*/  FFMA R13, R53, R45, R12 ;  /* 0x0000002d350d7223 */ /* 0x000fe2000000000c */
[-C--:B------:R-:W-:Y:S01]  /*5d50*/  FFMA R49, R49, R41.reuse, R48 ;  /* 0x0000002931317223 */ /* 0x080fe20000000030 */
[-C--:B------:R-:W-:Y:S01]  /*5d60*/  FFMA R53, R53, R41.reuse, R52 ;  /* 0x0000002935357223 */ /* 0x080fe20000000034 */
[C---:B------:R-:W-:Y:S01]  /*5d70*/  FFMA R36, R38.reuse, R42, R15 ;  /* 0x0000002a26247223 */ /* 0x040fe2000000000f */
[C---:B------:R-:W-:Y:S01]  /*5d80*/  FFMA R41, R57.reuse, R41, R40 ;  /* 0x0000002939297223 */ /* 0x040fe20000000028 */
[-C--:B------:R-:W-:Y:S01]  /*5d90*/  FFMA R38, R38, R46.reuse, R37 ;  /* 0x0000002e26267223 */ /* 0x080fe20000000025 */
[----:B------:R-:W-:Y:S01]  /*5da0*/  FFMA R45, R57, R45, R44 ;  /* 0x0000002d392d7223 */ /* 0x000fe2000000002c */
[----:B------:R-:W-:Y:S01]  /*5db0*/  IADD3 R40, P2, R62, UR4, RZ ;  /* 0x000000043e287c10 */ /* 0x000fe2000ff5e0ff */
[-C--:B------:R-:W-:Y:S01]  /*5dc0*/  FFMA R37, R50, R46.reuse, R17 ;  /* 0x0000002e32257223 */ /* 0x080fe20000000011 */
[----:B------:R-:W-:Y:S01]  /*5dd0*/  FFMA R44, R54, R46, R13 ;  /* 0x0000002e362c7223 */ /* 0x000fe2000000000d */
[-C--:B------:R-:W-:Y:S01]  /*5de0*/  FFMA R50, R50, R42.reuse, R49 ;  /* 0x0000002a32327223 */ /* 0x080fe20000000031 */
[-C--:B------:R-:W-:Y:S01]  /*5df0*/  FFMA R54, R54, R42.reuse, R53 ;  /* 0x0000002a36367223 */ /* 0x080fe20000000035 */
[C---:B------:R-:W-:Y:S01]  /*5e00*/  FFMA R42, R58.reuse, R42, R41 ;  /* 0x0000002a3a2a7223 */ /* 0x040fe20000000029 */
[----:B------:R-:W-:Y:S01]  /*5e10*/  IADD3.X R41, R61, UR5, RZ, P2, !PT ;  /* 0x000000053d297c10 */ /* 0x000fe200097fe4ff */
[----:B------:R-:W-:Y:S01]  /*5e20*/  LDS.128 R28, [R8+0x3f0] ;  /* 0x0003f000081c7984 */ /* 0x000fe20000000c00 */
[----:B------:R-:W-:Y:S01]  /*5e30*/  FFMA R46, R58, R46, R45 ;  /* 0x0000002e3a2e7223 */ /* 0x000fe2000000002d */
[-C--:B------:R-:W-:Y:S01]  /*5e40*/  FFMA R45, R39, R43.reuse, R36 ;  /* 0x0000002b272d7223 */ /* 0x080fe20000000024 */
[C---:B------:R-:W-:Y:S01]  /*5e50*/  FFMA R53, R51.reuse, R43, R50 ;  /* 0x0000002b33357223 */ /* 0x040fe20000000032 */
[----:B------:R-:W-:Y:S01]  /*5e60*/  LDS.128 R24, [R8+0x21f0] ;  /* 0x0021f00008187984 */ /* 0x000fe20000000c00 */
[-C--:B------:R-:W-:Y:S01]  /*5e70*/  FFMA R51, R51, R47.reuse, R37 ;  /* 0x0000002f33337223 */ /* 0x080fe20000000025 */
[----:B------:R-:W-:Y:S01]  /*5e80*/  FFMA R49, R39, R47, R38 ;  /* 0x0000002f27317223 */ /* 0x000fe20000000026 */
[C---:B------:R-:W-:Y:S01]  /*5e90*/  FFMA R39, R55.reuse, R43, R54 ;  /* 0x0000002b37277223 */ /* 0x040fe20000000036 */
[----:B------:R-:W-:Y:S01]  /*5ea0*/  LDS.128 R20, [R8+0x23f0] ;  /* 0x0023f00008147984 */ /* 0x000fe20000000c00 */
[-C--:B------:R-:W-:Y:S01]  /*5eb0*/  FFMA R55, R55, R47.reuse, R44 ;  /* 0x0000002f37377223 */ /* 0x080fe2000000002c */
[C---:B------:R-:W-:Y:S01]  /*5ec0*/  FFMA R47, R59.reuse, R47, R46 ;  /* 0x0000002f3b2f7223 */ /* 0x040fe2000000002e */
[----:B------:R-:W-:Y:S01]  /*5ed0*/  FFMA R43, R59, R43, R42 ;  /* 0x0000002b3b2b7223 */ /* 0x000fe2000000002a */
[----:B------:R-:W-:Y:S04]  /*5ee0*/  LDS.128 R12, [R8+0x1f0] ;  /* 0x0001f000080c7984 */ /* 0x000fe80000000c00 */
[----:B------:R-:W1:Y:S04]  /*5ef0*/  LDS.128 R16, [R10+0x1f0] ;  /* 0x0001f0000a107984 */ /* 0x000e680000000c00 */
[----:B------:R-:W-:Y:S06]  /*5f00*/  BAR.SYNC 0x0 ;  /* 0x0000000000007b1d */ /* 0x000fec0000000000 */
[----:B------:R-:W-:Y:S01]  /*5f10*/  @!PT LDS RZ, [RZ] ;  /* 0x00000000fffff984 */ /* 0x000fe20000000800 */
[----:B------:R-:W-:Y:S01]  /*5f20*/  @!PT LDS RZ, [RZ] ;  /* 0x00000000fffff984 */ /* 0x000fe20000000800 */
[----:B------:R-:W-:Y:S01]  /*5f30*/  @!PT LDS RZ, [RZ] ;  /* 0x00000000fffff984 */ /* 0x000fe20000000800 */
[----:B------:R2:W-:Y:S02]  /*5f40*/  LDGSTS.E.BYPASS.128 [R60], [R40.64], P1 ;  /* 0x00000000283c7fae */ /* 0x0005e40008901c46 */
[----:B--2---:R-:W-:-:S04]  /*5f50*/  IADD3 R40, P2, R64, UR4, RZ ;  /* 0x0000000440287c10 */ /* 0x004fc8000ff5e0ff */
[----:B------:R-:W-:-:S05]  /*5f60*/  IADD3.X R41, R63, UR5, RZ, P2, !PT ;  /* 0x000000053f297c10 */ /* 0x000fca00097fe4ff */
[----:B------:R2:W-:Y:S01]  /*5f70*/  LDGSTS.E.BYPASS.128 [R11], [R40.64], P1 ;  /* 0x00000000280b7fae */ /* 0x0005e20008901c46 */
[C---:B-1----:R-:W-:Y:S01]  /*5f80*/  FFMA R10, R24.reuse, R16, R53 ;  /* 0x00000010180a7223 */ /* 0x042fe20000000035 */
[----:B------:R-:W-:Y:S01]  /*5f90*/  FFMA R24, R24, R32, R51 ;  /* 0x0000002018187223 */ /* 0x000fe20000000033 */
[----:B------:R-:W-:Y:S01]  /*5fa0*/  FFMA R38, R28, R16, R45 ;  /* 0x000000101c267223 */ /* 0x000fe2000000002d */
[----:B--2---:R-:W-:Y:S01]  /*5fb0*/  IADD3 R40, P2, R66, UR4, RZ ;  /* 0x0000000442287c10 */ /* 0x004fe2000ff5e0ff */
[C---:B------:R-:W-:Y:S01]  /*5fc0*/  FFMA R45, R25.reuse, R17, R10 ;  /* 0x00000011192d7223 */ /* 0x040fe2000000000a */
[----:B------:R-:W-:Y:S01]  /*5fd0*/  FFMA R25, R25, R33, R24 ;  /* 0x0000002119197223 */ /* 0x000fe20000000018 */
[----:B------:R-:W-:Y:S01]  /*5fe0*/  FFMA R28, R28, R32, R49 ;  /* 0x000000201c1c7223 */ /* 0x000fe20000000031 */
[----:B------:R-:W-:Y:S01]  /*5ff0*/  IADD3.X R41, R65, UR5, RZ, P2, !PT ;  /* 0x0000000541297c10 */ /* 0x000fe200097fe4ff */
[C---:B------:R-:W-:Y:S01]  /*6000*/  FFMA R24, R26.reuse, R18, R45 ;  /* 0x000000121a187223 */ /* 0x040fe2000000002d */
[----:B------:R-:W-:-:S03]  /*6010*/  FFMA R10, R26, R34, R25 ;  /* 0x000000221a0a7223 */ /* 0x000fc60000000019 */
[----:B------:R1:W-:Y:S01]  /*6020*/  LDGSTS.E.BYPASS.128 [R0], [R40.64], P1 ;  /* 0x0000000028007fae */ /* 0x0003e20008901c46 */
[C---:B------:R-:W-:Y:S01]  /*6030*/  FFMA R26, R27.reuse, R19, R24 ;  /* 0x000000131b1a7223 */ /* 0x040fe20000000018 */
[----:B------:R-:W-:Y:S01]  /*6040*/  FFMA R27, R27, R35, R10 ;  /* 0x000000231b1b7223 */ /* 0x000fe2000000000a */
[C---:B------:R-:W-:Y:S01]  /*6050*/  FFMA R10, R20.reuse, R32, R55 ;  /* 0x00000020140a7223 */ /* 0x040fe20000000037 */
[----:B------:R-:W-:Y:S01]  /*6060*/  FFMA R20, R20, R16, R39 ;  /* 0x0000001014147223 */ /* 0x000fe20000000027 */
[C---:B------:R-:W-:Y:S01]  /*6070*/  FFMA R32, R12.reuse, R32, R47 ;  /* 0x000000200c207223 */ /* 0x040fe2000000002f */
[----:B------:R-:W-:Y:S02]  /*6080*/  FFMA R12, R12, R16, R43 ;  /* 0x000000100c0c7223 */ /* 0x000fe4000000002b */
[C---:B------:R-:W-:Y:S01]  /*6090*/  FFMA R25, R21.reuse, R17, R20 ;  /* 0x0000001115197223 */ /* 0x040fe20000000014 */
[----:B------:R-:W-:Y:S01]  /*60a0*/  FFMA R21, R21, R33, R10 ;  /* 0x0000002115157223 */ /* 0x000fe2000000000a */
[----:B-1----:R-:W-:-:S03]  /*60b0*/  IADD3 R40, P2, R68, UR4, RZ ;  /* 0x0000000444287c10 */ /* 0x002fc6000ff5e0ff */
[C---:B------:R-:W-:Y:S01]  /*60c0*/  FFMA R10, R22.reuse, R34, R21 ;  /* 0x00000022160a7223 */ /* 0x040fe20000000015 */
[----:B------:R-:W-:Y:S01]  /*60d0*/  FFMA R22, R22, R18, R25 ;  /* 0x0000001216167223 */ /* 0x000fe20000000019 */
[----:B------:R-:W-:-:S03]  /*60e0*/  IADD3.X R41, R67, UR5, RZ, P2, !PT ;  /* 0x0000000543297c10 */ /* 0x000fc600097fe4ff */
[C---:B------:R-:W-:Y:S01]  /*60f0*/  FFMA R22, R23.reuse, R19, R22 ;  /* 0x0000001317167223 */ /* 0x040fe20000000016 */
[----:B------:R-:W-:Y:S01]  /*6100*/  FFMA R23, R23, R35, R10 ;  /* 0x0000002317177223 */ /* 0x000fe2000000000a */
[----:B------:R1:W-:Y:S02]  /*6110*/  LDGSTS.E.BYPASS.128 [R2], [R40.64], P1 ;  /* 0x0000000028027fae */ /* 0x0003e40008901c46 */
[----:B-1----:R-:W-:-:S04]  /*6120*/  IADD3 R40, P2, R70, UR4, RZ ;  /* 0x0000000446287c10 */ /* 0x002fc8000ff5e0ff */
[----:B------:R-:W-:-:S05]  /*6130*/  IADD3.X R41, R69, UR5, RZ, P2, !PT ;  /* 0x0000000545297c10 */ /* 0x000fca00097fe4ff */
        /* <DEDUP_REMOVED lines=9> */
[----:B------:R1:W-:Y:S04]  /*61d0*/  LDGSTS.E.BYPASS.128 [R6], [R40.64], P1 ;  /* 0x0000000028067fae */ /* 0x0003e80008901c46 */
[----:B------:R-:W0:Y:S01]  /*61e0*/  LDGDEPBAR ;  /* 0x00000000000079af */ /* 0x000e220000000000 */
[----:B-1----:R-:W-:-:S04]  /*61f0*/  IADD3 R40, P2, R78, UR4, RZ ;  /* 0x000000044e287c10 */ /* 0x002fc8000ff5e0ff */
[----:B------:R-:W-:-:S05]  /*6200*/  IADD3.X R41, R77, UR5, RZ, P2, !PT ;  /* 0x000000054d297c10 */ /* 0x000fca00097fe4ff */
[----:B------:R1:W-:Y:S02]  /*6210*/  LDGSTS.E.BYPASS.128 [R60+0x4000], [R40.64], P1 ;  /* 0x04000000283c7fae */ /* 0x0003e40008901c46 */
        /* <DEDUP_REMOVED lines=16> */
[----:B------:R-:W-:Y:S02]  /*6320*/  IADD3.X R41, R89, UR5, RZ, P2, !PT ;  /* 0x0000000559297c10 */ /* 0x000fe400097fe4ff */
[----:B------:R-:W-:Y:S01]  /*6330*/  IADD3 R36, P2, R92, UR4, RZ ;  /* 0x000000045c247c10 */ /* 0x000fe2000ff5e0ff */
[----:B------:R-:W-:Y:S02]  /*6340*/  UIADD3 UR4, UP0, UR4, 0x200, URZ ;  /* 0x0000020004047890 */ /* 0x000fe4000ff1e03f */
[----:B------:R1:W-:Y:S01]  /*6350*/  LDGSTS.E.BYPASS.128 [R5+0x4000], [R40.64], P1 ;  /* 0x0400000028057fae */ /* 0x0003e20008901c46 */
[----:B------:R-:W-:Y:S01]  /*6360*/  IADD3.X R37, R91, UR5, RZ, P2, !PT ;  /* 0x000000055b257c10 */ /* 0x000fe200097fe4ff */
[----:B------:R-:W-:-:S04]  /*6370*/  UIADD3.X UR5, URZ, UR5, URZ, UP0, !UPT ;  /* 0x000000053f057290 */ /* 0x000fc800087fe43f */
[----:B------:R2:W-:Y:S04]  /*6380*/  LDGSTS.E.BYPASS.128 [R6+0x4000], [R36.64], P1 ;  /* 0x0400000024067fae */ /* 0x0005e80008901c46 */
[----:B------:R-:W0:Y:S01]  /*6390*/  LDGDEPBAR ;  /* 0x00000000000079af */ /* 0x000e220000000000 */
[C---:B-1----:R-:W-:Y:S01]  /*63a0*/  FFMA R41, R29.reuse, R17, R38 ;  /* 0x000000111d297223 */ /* 0x042fe20000000026 */
[-C--:B------:R-:W-:Y:S01]  /*63b0*/  FFMA R29, R29, R33.reuse, R28 ;  /* 0x000000211d1d7223 */ /* 0x080fe2000000001c */
[C---:B------:R-:W-:Y:S01]  /*63c0*/  FFMA R33, R13.reuse, R33, R32 ;  /* 0x000000210d217223 */ /* 0x040fe20000000020 */
[----:B------:R-:W-:Y:S02]  /*63d0*/  FFMA R13, R13, R17, R12 ;  /* 0x000000110d0d7223 */ /* 0x000fe4000000000c */
[C---:B------:R-:W-:Y:S01]  /*63e0*/  FFMA R28, R30.reuse, R34, R29 ;  /* 0x000000221e1c7223 */ /* 0x040fe2000000001d */
[-C--:B--2---:R-:W-:Y:S01]  /*63f0*/  FFMA R36, R30, R18.reuse, R41 ;  /* 0x000000121e247223 */ /* 0x084fe20000000029 */
[C---:B------:R-:W-:Y:S01]  /*6400*/  FFMA R18, R14.reuse, R18, R13 ;  /* 0x000000120e127223 */ /* 0x040fe2000000000d */
[----:B------:R-:W-:-:S02]  /*6410*/  FFMA R14, R14, R34, R33 ;  /* 0x000000220e0e7223 */ /* 0x000fc40000000021 */
[C---:B------:R-:W-:Y:S01]  /*6420*/  FFMA R30, R31.reuse, R19, R36 ;  /* 0x000000131f1e7223 */ /* 0x040fe20000000024 */
[-C--:B------:R-:W-:Y:S01]  /*6430*/  FFMA R31, R31, R35.reuse, R28 ;  /* 0x000000231f1f7223 */ /* 0x080fe2000000001c */
[C---:B------:R-:W-:Y:S01]  /*6440*/  FFMA R35, R15.reuse, R35, R14 ;  /* 0x000000230f237223 */ /* 0x040fe2000000000e */
[----:B------:R-:W-:Y:S01]  /*6450*/  FFMA R34, R15, R19, R18 ;  /* 0x000000130f227223 */ /* 0x000fe20000000012 */
[----:B------:R-:W-:-:S04]  /*6460*/  DEPBAR.LE SB0, 0x0 ;  /* 0x000080000000791a */ /* 0x000fc80000000000 */
[----:B------:R-:W-:Y:S06]  /*6470*/  BAR.SYNC 0x0 ;  /* 0x0000000000007b1d */ /* 0x000fec0000000000 */
[----:B------:R-:W-:Y:S01]  /*6480*/  @P0 CALL.REL.NOINC `(.L_x_0) ;  /* 0x0000001000000944 */ /* 0x000fe20003c00000 */
[----:B------:R-:W-:Y:S05]  /*6490*/  BRA `(.L_x_1) ;  /* 0xffffafc000007947 */ /* 0x000fea000383ffff */
.L_x_0:
[----:B------:R-:W2:Y:S01]  /*64a0*/  LDL.LU R56, [R1] ;  /* 0x0000000001387983 */ /* 0x000ea20000300800 */
[----:B------:R-:W-:-:S04]  /*64b0*/  DEPBAR.LE SB0, 0x0 ;  /* 0x000080000000791a */ /* 0x000fc80000000000 */
[----:B------:R-:W3:Y:S01]  /*64c0*/  LDL.LU R48, [R1+0x4] ;  /* 0x0000040001307983 */ /* 0x000ee20000300800 */
[----:B------:R-:W-:-:S03]  /*64d0*/  MOV R7, 0x4 ;  /* 0x0000000400077802 */ /* 0x000fc60000000f00 */
[----:B------:R-:W1:Y:S02]  /*64e0*/  S2R R2, SR_TID.X ;  /* 0x0000000000027919 */ /* 0x000e640000002100 */
[--C-:B-1----:R-:W-:Y:S02]  /*64f0*/  SHF.R.U32.HI R0, RZ, 0x3, R2.reuse ;  /* 0x00000003ff007819 */ /* 0x102fe40000011602 */
[----:B------:R-:W-:Y:S02]  /*6500*/  SHF.R.U32.HI R3, RZ, 0x3, R2 ;  /* 0x00000003ff037819 */ /* 0x000fe40000011602 */
[----:B------:R-:W-:Y:S02]  /*6510*/  LOP3.LUT R0, R0, 0xe, RZ, 0xc0, !PT ;  /* 0x0000000e00007812 */ /* 0x000fe400078ec0ff */
[----:B------:R-:W-:Y:S02]  /*6520*/  SHF.L.U32 R2, R2, 0x2, RZ ;  /* 0x0000000202027819 */ /* 0x000fe400000006ff */
[----:B------:R-:W-:Y:S01]  /*6530*/  SGXT.U32 R3, R3, 0x4 ;  /* 0x000000040303781a */ /* 0x000fe20000000000 */
[----:B------:R-:W-:Y:S01]  /*6540*/  IMAD R9, R0, 0x24, R9 ;  /* 0x0000002400097824 */ /* 0x000fe200078e0209 */
[----:B------:R-:W-:Y:S01]  /*6550*/  LOP3.LUT R0, R2, 0x1c, RZ, 0xc0, !PT ;  /* 0x0000001c02007812 */ /* 0x000fe200078ec0ff */
[----:B------:R-:W-:Y:S06]  /*6560*/  BAR.SYNC 0x0 ;  /* 0x0000000000007b1d */ /* 0x000fec0000000000 */
[----:B------:R-:W-:Y:S01]  /*6570*/  IMAD R4, R3, 0x24, R0 ;  /* 0x0000002403047824 */ /* 0x000fe200078e0200 */
[----:B------:R-:W-:Y:S04]  /*6580*/  STS.64 [R9.X4], R34 ;  /* 0x0000002209007388 */ /* 0x000fe80000004a00 */
[----:B------:R-:W-:Y:S04]  /*6590*/  STS.64 [R9.X4+0x90], R30 ;  /* 0x0000901e09007388 */ /* 0x000fe80000004a00 */
[----:B------:R-:W-:Y:S06]  /*65a0*/  BAR.SYNC 0x0 ;  /* 0x0000000000007b1d */ /* 0x000fec0000000000 */
[----:B------:R-:W1:Y:S04]  /*65b0*/  LDS.128 R12, [R4.X4] ;  /* 0x00000000040c7984 */ /* 0x000e680000004c00 */
[----:B------:R-:W-:Y:S06]  /*65c0*/  BAR.SYNC 0x0 ;  /* 0x0000000000007b1d */ /* 0x000fec0000000000 */
[----:B------:R-:W-:Y:S04]  /*65d0*/  STS.64 [R9.X4], R26 ;  /* 0x0000001a09007388 */ /* 0x000fe80000004a00 */
[----:B------:R-:W-:Y:S04]  /*65e0*/  STS.64 [R9.X4+0x90], R22 ;  /* 0x0000901609007388 */ /* 0x000fe80000004a00 */
[----:B------:R-:W-:Y:S06]  /*65f0*/  BAR.SYNC 0x0 ;  /* 0x0000000000007b1d */ /* 0x000fec0000000000 */
[----:B--2---:R-:W-:-:S04]  /*6600*/  LOP3.LUT R5, R56, 0x1c, R2, 0xf8, !PT ;  /* 0x0000001c38057812 */ /* 0x004fc800078ef802 */
[----:B------:R-:W-:Y:S02]  /*6610*/  ISETP.GE.AND P0, PT, R5, 0x200, PT ;  /* 0x000002000500780c */ /* 0x000fe40003f06270 */
[C---:B---3--:R-:W-:Y:S02]  /*6620*/  LOP3.LUT R0, R48.reuse, 0x10, RZ, 0xfc, !PT ;  /* 0x0000001030007812 */ /* 0x048fe400078efcff */
[----:B------:R-:W-:Y:S02]  /*6630*/  ISETP.LT.AND P1, PT, R48, c[0x0][0x178], !P0 ;  /* 0x00005e0030007a0c */ /* 0x000fe40004721270 */
[----:B------:R-:W-:Y:S02]  /*6640*/  ISETP.LT.AND P0, PT, R0, c[0x0][0x178], !P0 ;  /* 0x00005e0000007a0c */ /* 0x000fe40004701270 */
[----:B------:R-:W-:-:S05]  /*6650*/  LEA R2, R48, R5, 0x9 ;  /* 0x0000000530027211 */ /* 0x000fca00078e48ff */
[----:B------:R-:W-:-:S05]  /*6660*/  IMAD.WIDE R2, R2, R7, c[0x0][0x170] ;  /* 0x00005c0002027625 */ /* 0x000fca00078e0207 */
[----:B-1----:R1:W-:Y:S01]  /*6670*/  @P1 STG.E.128 [R2.64], R12 ;  /* 0x0000000c02001986 */ /* 0x0023e2000c101d06 */
[----:B------:R-:W-:Y:S05]  /*6680*/  @!P0 EXIT ;  /* 0x000000000000894d */ /* 0x000fea0003800000 */
[----:B------:R-:W2:Y:S01]  /*6690*/  LDS.128 R8, [R4.X4] ;  /* 0x0000000004087984 */ /* 0x000ea20000004c00 */
[----:B-1----:R-:W-:-:S05]  /*66a0*/  LEA R2, R0, R5, 0x9 ;  /* 0x0000000500027211 */ /* 0x002fca00078e48ff */
[----:B------:R-:W-:-:S05]  /*66b0*/  IMAD.WIDE R2, R2, R7, c[0x0][0x170] ;  /* 0x00005c0002027625 */ /* 0x000fca00078e0207 */
[----:B--2---:R-:W-:Y:S01]  /*66c0*/  STG.E.128 [R2.64], R8 ;  /* 0x0000000802007986 */ /* 0x004fe2000c101d06 */
[----:B------:R-:W-:Y:S05]  /*66d0*/  EXIT ;  /* 0x000000000000794d */ /* 0x000fea0003800000 */
.L_x_2:
[----:B------:R-:W-:-:S00]  /*66e0*/  BRA `(.L_x_2) ;  /* 0xfffffff000007947 */ /* 0x000fc0000383ffff */
[----:B------:R-:W-:-:S00]  /*66f0*/  NOP ;  /* 0x0000000000007918 */ /* 0x000fc00000000000 */
        /* <DEDUP_REMOVED lines=8> */
.L_x_3:


//--------------------- .nv.shared.triton_mm      --------------------------
	.section	.nv.shared.triton_mm,"aw",@nobits
	.align	16
